// auto-generated by cutlass_sweep.epilogue — config: {"arch": "sm_100", "cluster_m": 1, "cluster_n": 1, "dtype": "bf16", "fusion": "relu", "tile_k": 64, "tile_m": 128, "tile_n": 128}
#include "cutlass/cutlass.h"
#include "cutlass/gemm/collective/collective_builder.hpp"
#include "cutlass/gemm/device/gemm_universal_adapter.h"
#include "cutlass/gemm/kernel/gemm_universal.hpp"
#include "cutlass/epilogue/collective/collective_builder.hpp"
#include "cutlass/epilogue/fusion/operations.hpp"
#include "cutlass/epilogue/thread/activation.h"

using Elem = cutlass::bfloat16_t;
using Acc  = float;
using TileShape    = cute::Shape<cute::_128, cute::_128, cute::_64>;
using ClusterShape = cute::Shape<cute::_1, cute::_1, cute::_1>;
using FusionOp     = cutlass::epilogue::fusion::LinCombEltAct<cutlass::epilogue::thread::ReLU, Elem, Acc>;

using CollectiveEpilogue = typename cutlass::epilogue::collective::CollectiveBuilder<
    cutlass::arch::Sm100, cutlass::arch::OpClassTensorOp,
    TileShape, ClusterShape,
    cutlass::epilogue::collective::EpilogueTileAuto,
    Acc, Acc,
    Elem, cutlass::layout::RowMajor, 128 / cutlass::sizeof_bits<Elem>::value,
    Elem, cutlass::layout::RowMajor, 128 / cutlass::sizeof_bits<Elem>::value,
    cutlass::epilogue::collective::EpilogueScheduleAuto,
    FusionOp
  >::CollectiveOp;

using CollectiveMainloop = typename cutlass::gemm::collective::CollectiveBuilder<
    cutlass::arch::Sm100, cutlass::arch::OpClassTensorOp,
    Elem, cutlass::layout::RowMajor, 128 / cutlass::sizeof_bits<Elem>::value,
    Elem, cutlass::layout::ColumnMajor, 128 / cutlass::sizeof_bits<Elem>::value,
    Acc,
    TileShape, ClusterShape,
    cutlass::gemm::collective::StageCountAutoCarveout<
        static_cast<int>(sizeof(typename CollectiveEpilogue::SharedStorage))>,
    cutlass::gemm::collective::KernelScheduleAuto
  >::CollectiveOp;

using GemmKernel = cutlass::gemm::kernel::GemmUniversal<
    cute::Shape<int,int,int,int>, CollectiveMainloop, CollectiveEpilogue>;
using Gemm = cutlass::gemm::device::GemmUniversalAdapter<GemmKernel>;

auto* _anchor = &cutlass::device_kernel<GemmKernel>;


// ===== COMPILED SASS (sm_100a) =====

	.target	sm_100a

	.elftype	@"ET_EXEC"


//--------------------- .note.nv.tkinfo           --------------------------
	.section	.note.nv.tkinfo,"",@"SHT_NOTE"
	.sectionflags	@"SHF_NOTE_NV_TKINFO"
	.tkinfo
        /*0018*/ 	.word	0x00000002
        /*0030*/ 	.string	""
        /*0030*/ 	.string	"ptxas"
        /*0030*/ 	.string	"Cuda compilation tools, release 13.0, V13.0.88"
        /*0030*/ 	.string	"Build cuda_13.0.r13.0/compiler.36424714_0"
        /*0030*/ 	.string	"-arch sm_100a -m 64 "



//--------------------- .note.nv.cuinfo           --------------------------
	.section	.note.nv.cuinfo,"",@"SHT_NOTE"
	.sectionflags	@"SHF_NOTE_NV_CUINFO"
        /*0018*/ 	.short	0x0002
        /*001a*/ 	.short	0x0064
        /*001c*/ 	.short	0x0082
	.zero		2


//--------------------- .nv.info                  --------------------------
	.section	.nv.info,"",@"SHT_CUDA_INFO"
	.align	4


	//----- nvinfo : EIATTR_REGCOUNT
	.align		4
        /*0000*/ 	.byte	0x04, 0x2f
        /*0002*/ 	.short	(.L_19 - .L_18)
	.align		4
.L_18:
        /*0004*/ 	.word	index@(_ZN7cutlass13device_kernelINS_4gemm6kernel13GemmUniversalIN4cute5tupleIJiiiiEEENS1_10collective13CollectiveMmaINS1_35MainloopSm100TmaUmmaWarpSpecializedILi6ELi2ELi4ENS5_IJNS4_1CILi1EEESB_SB_EEEEENS5_IJNSA_ILi128EEESE_NSA_ILi64EEEEEENS_10bfloat16_tENS5_IJlSB_lEEESH_SI_NS4_8TiledMMAINS4_8MMA_AtomIJNS4_20SM100_MMA_F16BF16_SSISH_SH_fLi128ELi128ELNS4_4UMMA5MajorE0ELSN_0ELNSM_7ScaleInE0ELSO_0EEEEEENS4_6LayoutISC_NS5_IJNSA_ILi0EEESS_SS_EEEEENS5_IJNS4_10UnderscoreESV_SV_EEEEENS4_13SM90_TMA_LOADENS4_14ComposedLayoutINS4_7SwizzleILi3ELi4ELi3EEENS4_18smem_ptr_flag_bitsILi16EEENSR_INS5_IJNSA_ILi8EEESF_EEENS5_IJSF_SB_EEEEEEEvNS4_8identityESY_S18_vS19_EENS_8epilogue10collective18CollectiveEpilogueINS1B_23Sm100TmaWarpSpecializedILi4ELi2ELi32ELb1ELb0EEEJSG_NS5_IJNSR_ISE_SB_EENSR_INSA_ILi32EEESB_EEEEESH_SI_SH_SI_NS1B_6fusion15FusionCallbacksIS1F_NS1K_13LinCombEltActINS1B_6thread4ReLuESH_fSH_fLNS_15FloatRoundStyleE2EEESG_S1J_JEEENS4_5SM1004TMEM4LOAD26SM100_TMEM_LOAD_32dp32b32xESY_NSZ_INS10_ILi2ELi4ELi3EEES13_NSR_INS5_IJS14_S1H_EEENS5_IJS1H_SB_EEEEEEENS4_39AutoVectorizingCopyWithAssumedAlignmentILi128EEENS4_14SM90_TMA_STOREES20_S22_S22_EEEvvEEEEvNT_6ParamsE)
        /*0008*/ 	.word	0x00000072


	//----- nvinfo : EIATTR_FRAME_SIZE
	.align		4
.L_19:
        /*000c*/ 	.byte	0x04, 0x11
        /*000e*/ 	.short	(.L_21 - .L_20)
	.align		4
.L_20:
        /*0010*/ 	.word	index@($__internal_2_$__cuda_sm10x_tcgen05_guardrail_trap_unallocated_columns_being_dealloced)
        /*0014*/ 	.word	0x00000000


	//----- nvinfo : EIATTR_FRAME_SIZE
	.align		4
.L_21:
        /*0018*/ 	.byte	0x04, 0x11
        /*001a*/ 	.short	(.L_23 - .L_22)
	.align		4
.L_22:
        /*001c*/ 	.word	index@($__internal_1_$__cuda_sm10x_tcgen05_guardrail_trap_phase_invalid_during_alloc)
        /*0020*/ 	.word	0x00000000


	//----- nvinfo : EIATTR_FRAME_SIZE
	.align		4
.L_23:
        /*0024*/ 	.byte	0x04, 0x11
        /*0026*/ 	.short	(.L_25 - .L_24)
	.align		4
.L_24:
        /*0028*/ 	.word	index@($__internal_0_$__cuda_sm10x_tcgen05_guardrail_trap_col_being_dealloced_not_returned_by_alloc)
        /*002c*/ 	.word	0x00000000


	//----- nvinfo : EIATTR_FRAME_SIZE
	.align		4
.L_25:
        /*0030*/ 	.byte	0x04, 0x11
        /*0032*/ 	.short	(.L_27 - .L_26)
	.align		4
.L_26:
        /*0034*/ 	.word	index@(_ZN7cutlass13device_kernelINS_4gemm6kernel13GemmUniversalIN4cute5tupleIJiiiiEEENS1_10collective13CollectiveMmaINS1_35MainloopSm100TmaUmmaWarpSpecializedILi6ELi2ELi4ENS5_IJNS4_1CILi1EEESB_SB_EEEEENS5_IJNSA_ILi128EEESE_NSA_ILi64EEEEEENS_10bfloat16_tENS5_IJlSB_lEEESH_SI_NS4_8TiledMMAINS4_8MMA_AtomIJNS4_20SM100_MMA_F16BF16_SSISH_SH_fLi128ELi128ELNS4_4UMMA5MajorE0ELSN_0ELNSM_7ScaleInE0ELSO_0EEEEEENS4_6LayoutISC_NS5_IJNSA_ILi0EEESS_SS_EEEEENS5_IJNS4_10UnderscoreESV_SV_EEEEENS4_13SM90_TMA_LOADENS4_14ComposedLayoutINS4_7SwizzleILi3ELi4ELi3EEENS4_18smem_ptr_flag_bitsILi16EEENSR_INS5_IJNSA_ILi8EEESF_EEENS5_IJSF_SB_EEEEEEEvNS4_8identityESY_S18_vS19_EENS_8epilogue10collective18CollectiveEpilogueINS1B_23Sm100TmaWarpSpecializedILi4ELi2ELi32ELb1ELb0EEEJSG_NS5_IJNSR_ISE_SB_EENSR_INSA_ILi32EEESB_EEEEESH_SI_SH_SI_NS1B_6fusion15FusionCallbacksIS1F_NS1K_13LinCombEltActINS1B_6thread4ReLuESH_fSH_fLNS_15FloatRoundStyleE2EEESG_S1J_JEEENS4_5SM1004TMEM4LOAD26SM100_TMEM_LOAD_32dp32b32xESY_NSZ_INS10_ILi2ELi4ELi3EEES13_NSR_INS5_IJS14_S1H_EEENS5_IJS1H_SB_EEEEEEENS4_39AutoVectorizingCopyWithAssumedAlignmentILi128EEENS4_14SM90_TMA_STOREES20_S22_S22_EEEvvEEEEvNT_6ParamsE)
        /*0038*/ 	.word	0x00000000


	//----- nvinfo : EIATTR_MIN_STACK_SIZE
	.align		4
.L_27:
        /*003c*/ 	.byte	0x04, 0x12
        /*003e*/ 	.short	(.L_29 - .L_28)
	.align		4
.L_28:
        /*0040*/ 	.word	index@(_ZN7cutlass13device_kernelINS_4gemm6kernel13GemmUniversalIN4cute5tupleIJiiiiEEENS1_10collective13CollectiveMmaINS1_35MainloopSm100TmaUmmaWarpSpecializedILi6ELi2ELi4ENS5_IJNS4_1CILi1EEESB_SB_EEEEENS5_IJNSA_ILi128EEESE_NSA_ILi64EEEEEENS_10bfloat16_tENS5_IJlSB_lEEESH_SI_NS4_8TiledMMAINS4_8MMA_AtomIJNS4_20SM100_MMA_F16BF16_SSISH_SH_fLi128ELi128ELNS4_4UMMA5MajorE0ELSN_0ELNSM_7ScaleInE0ELSO_0EEEEEENS4_6LayoutISC_NS5_IJNSA_ILi0EEESS_SS_EEEEENS5_IJNS4_10UnderscoreESV_SV_EEEEENS4_13SM90_TMA_LOADENS4_14ComposedLayoutINS4_7SwizzleILi3ELi4ELi3EEENS4_18smem_ptr_flag_bitsILi16EEENSR_INS5_IJNSA_ILi8EEESF_EEENS5_IJSF_SB_EEEEEEEvNS4_8identityESY_S18_vS19_EENS_8epilogue10collective18CollectiveEpilogueINS1B_23Sm100TmaWarpSpecializedILi4ELi2ELi32ELb1ELb0EEEJSG_NS5_IJNSR_ISE_SB_EENSR_INSA_ILi32EEESB_EEEEESH_SI_SH_SI_NS1B_6fusion15FusionCallbacksIS1F_NS1K_13LinCombEltActINS1B_6thread4ReLuESH_fSH_fLNS_15FloatRoundStyleE2EEESG_S1J_JEEENS4_5SM1004TMEM4LOAD26SM100_TMEM_LOAD_32dp32b32xESY_NSZ_INS10_ILi2ELi4ELi3EEES13_NSR_INS5_IJS14_S1H_EEENS5_IJS1H_SB_EEEEEEENS4_39AutoVectorizingCopyWithAssumedAlignmentILi128EEENS4_14SM90_TMA_STOREES20_S22_S22_EEEvvEEEEvNT_6ParamsE)
        /*0044*/ 	.word	0x00000000
.L_29:


//--------------------- .nv.compat                --------------------------
	.section	.nv.compat,"",@"SHT_CUDA_COMPAT_INFO"
	.align	4
        /*0000*/ 	.byte	0x02, 0x09, 0x01, 0x00, 0x02, 0x02, 0x02, 0x00, 0x02, 0x05, 0x05, 0x00, 0x03, 0x07, 0x01, 0x01
        /*0010*/ 	.byte	0x02, 0x03, 0x01, 0x00, 0x02, 0x06, 0x01, 0x00, 0x04, 0x0b, 0x08, 0x00, 0x09, 0x00, 0x00, 0x00
        /*0020*/ 	.byte	0x00, 0x00, 0x00, 0x00


//--------------------- .nv.info._ZN7cutlass13device_kernelINS_4gemm6kernel13GemmUniversalIN4cute5tupleIJiiiiEEENS1_10collective13CollectiveMmaINS1_35MainloopSm100TmaUmmaWarpSpecializedILi6ELi2ELi4ENS5_IJNS4_1CILi1EEESB_SB_EEEEENS5_IJNSA_ILi128EEESE_NSA_ILi64EEEEEENS_10bfloat16_tENS5_IJlSB_lEEESH_SI_NS4_8TiledMMAINS4_8MMA_AtomIJNS4_20SM100_MMA_F16BF16_SSISH_SH_fLi128ELi128ELNS4_4UMMA5MajorE0ELSN_0ELNSM_7ScaleInE0ELSO_0EEEEEENS4_6LayoutISC_NS5_IJNSA_ILi0EEESS_SS_EEEEENS5_IJNS4_10UnderscoreESV_SV_EEEEENS4_13SM90_TMA_LOADENS4_14ComposedLayoutINS4_7SwizzleILi3ELi4ELi3EEENS4_18smem_ptr_flag_bitsILi16EEENSR_INS5_IJNSA_ILi8EEESF_EEENS5_IJSF_SB_EEEEEEEvNS4_8identityESY_S18_vS19_EENS_8epilogue10collective18CollectiveEpilogueINS1B_23Sm100TmaWarpSpecializedILi4ELi2ELi32ELb1ELb0EEEJSG_NS5_IJNSR_ISE_SB_EENSR_INSA_ILi32EEESB_EEEEESH_SI_SH_SI_NS1B_6fusion15FusionCallbacksIS1F_NS1K_13LinCombEltActINS1B_6thread4ReLuESH_fSH_fLNS_15FloatRoundStyleE2EEESG_S1J_JEEENS4_5SM1004TMEM4LOAD26SM100_TMEM_LOAD_32dp32b32xESY_NSZ_INS10_ILi2ELi4ELi3EEES13_NSR_INS5_IJS14_S1H_EEENS5_IJS1H_SB_EEEEEEENS4_39AutoVectorizingCopyWithAssumedAlignmentILi128EEENS4_14SM90_TMA_STOREES20_S22_S22_EEEvvEEEEvNT_6ParamsE --------------------------
	.section	.nv.info._ZN7cutlass13device_kernelINS_4gemm6kernel13GemmUniversalIN4cute5tupleIJiiiiEEENS1_10collective13CollectiveMmaINS1_35MainloopSm100TmaUmmaWarpSpecializedILi6ELi2ELi4ENS5_IJNS4_1CILi1EEESB_SB_EEEEENS5_IJNSA_ILi128EEESE_NSA_ILi64EEEEEENS_10bfloat16_tENS5_IJlSB_lEEESH_SI_NS4_8TiledMMAINS4_8MMA_AtomIJNS4_20SM100_MMA_F16BF16_SSISH_SH_fLi128ELi128ELNS4_4UMMA5MajorE0ELSN_0ELNSM_7ScaleInE0ELSO_0EEEEEENS4_6LayoutISC_NS5_IJNSA_ILi0EEESS_SS_EEEEENS5_IJNS4_10UnderscoreESV_SV_EEEEENS4_13SM90_TMA_LOADENS4_14ComposedLayoutINS4_7SwizzleILi3ELi4ELi3EEENS4_18smem_ptr_flag_bitsILi16EEENSR_INS5_IJNSA_ILi8EEESF_EEENS5_IJSF_SB_EEEEEEEvNS4_8identityESY_S18_vS19_EENS_8epilogue10collective18CollectiveEpilogueINS1B_23Sm100TmaWarpSpecializedILi4ELi2ELi32ELb1ELb0EEEJSG_NS5_IJNSR_ISE_SB_EENSR_INSA_ILi32EEESB_EEEEESH_SI_SH_SI_NS1B_6fusion15FusionCallbacksIS1F_NS1K_13LinCombEltActINS1B_6thread4ReLuESH_fSH_fLNS_15FloatRoundStyleE2EEESG_S1J_JEEENS4_5SM1004TMEM4LOAD26SM100_TMEM_LOAD_32dp32b32xESY_NSZ_INS10_ILi2ELi4ELi3EEES13_NSR_INS5_IJS14_S1H_EEENS5_IJS1H_SB_EEEEEEENS4_39AutoVectorizingCopyWithAssumedAlignmentILi128EEENS4_14SM90_TMA_STOREES20_S22_S22_EEEvvEEEEvNT_6ParamsE,"",@"SHT_CUDA_INFO"
	.sectionflags	@""
	.align	4


	//----- nvinfo : EIATTR_CUDA_API_VERSION
	.align		4
        /*0000*/ 	.byte	0x04, 0x37
        /*0002*/ 	.short	(.L_31 - .L_30)
.L_30:
        /*0004*/ 	.word	0x00000082


	//----- nvinfo : EIATTR_KPARAM_INFO
	.align		4
.L_31:
        /*0008*/ 	.byte	0x04, 0x17
        /*000a*/ 	.short	(.L_33 - .L_32)
.L_32:
        /*000c*/ 	.word	0x00000000
        /*0010*/ 	.short	0x0000
        /*0012*/ 	.short	0x0000
        /*0014*/ 	.byte	0x00, 0xf0, 0x01, 0x20


	//----- nvinfo : EIATTR_AT_ENTRY_FRAGMENTS
	.align		4
.L_33:
        /*0018*/ 	.byte	0x04, 0x4f
        /*001a*/ 	.short	(.L_35 - .L_34)


	//   ....[0]....
.L_34:
        /*001c*/ 	.word	0x00000006


	//----- nvinfo : EIATTR_RESERVED_SMEM_USED
	.align		4
.L_35:
        /*0020*/ 	.byte	0x01, 0x41
	.zero		2


	//----- nvinfo : EIATTR_SPARSE_MMA_MASK
	.align		4
        /*0024*/ 	.byte	0x03, 0x50
        /*0026*/ 	.short	0x0000


	//----- nvinfo : EIATTR_TCGEN05_1CTA_USED
	.align		4
        /*0028*/ 	.byte	0x01, 0x51
	.zero		2


	//----- nvinfo : EIATTR_MAXREG_COUNT
	.align		4
        /*002c*/ 	.byte	0x03, 0x1b
        /*002e*/ 	.short	0x00ff


	//----- nvinfo : EIATTR_NUM_BARRIERS
	.align		4
        /*0030*/ 	.byte	0x02, 0x4c
        /*0032*/ 	.byte	0x07
	.zero		1


	//----- nvinfo : EIATTR_EXTERNS
	.align		4
        /*0034*/ 	.byte	0x04, 0x0f
        /*0036*/ 	.short	(.L_37 - .L_36)


	//   ....[0]....
	.align		4
.L_36:
        /*0038*/ 	.word	index@(__assertfail)


	//----- nvinfo : EIATTR_MERCURY_ISA_VERSION
	.align		4
.L_37:
        /*003c*/ 	.byte	0x03, 0x5f
        /*003e*/ 	.short	0x0101


	//----- nvinfo : EIATTR_INT_WARP_WIDE_INSTR_OFFSETS
	.align		4
        /*0040*/ 	.byte	0x04, 0x31
        /*0042*/ 	.short	(.L_39 - .L_38)


	//   ....[0]....
.L_38:
        /*0044*/ 	.word	0x00001dc0


	//   ....[1]....
        /*0048*/ 	.word	0x00003920


	//   ....[2]....
        /*004c*/ 	.word	0x00003950


	//   ....[3]....
        /*0050*/ 	.word	0x000039a0


	//   ....[4]....
        /*0054*/ 	.word	0x000042c0


	//   ....[5]....
        /*0058*/ 	.word	0x00004320


	//   ....[6]....
        /*005c*/ 	.word	0x00004400


	//   ....[7]....
        /*0060*/ 	.word	0x00004470


	//   ....[8]....
        /*0064*/ 	.word	0x00004580


	//   ....[9]....
        /*0068*/ 	.word	0x00004610


	//   ....[10]....
        /*006c*/ 	.word	0x000047e0


	//   ....[11]....
        /*0070*/ 	.word	0x00004940


	//----- nvinfo : EIATTR_COOP_GROUP_MASK_REGIDS
	.align		4
.L_39:
        /*0074*/ 	.byte	0x04, 0x29
        /*0076*/ 	.short	(.L_41 - .L_40)


	//   ....[0]....
.L_40:
        /*0078*/ 	.word	0xffffffff


	//   ....[1]....
        /*007c*/ 	.word	0xffffffff


	//   ....[2]....
        /*0080*/ 	.word	0xffffffff


	//   ....[3]....
        /*0084*/ 	.word	0xffffffff


	//   ....[4]....
        /*0088*/ 	.word	0xffffffff


	//   ....[5]....
        /*008c*/ 	.word	0xffffffff


	//   ....[6]....
        /*0090*/ 	.word	0xffffffff


	//   ....[7]....
        /*0094*/ 	.word	0xffffffff


	//   ....[8]....
        /*0098*/ 	.word	0xffffffff


	//   ....[9]....
        /*009c*/ 	.word	0xffffffff


	//   ....[10]....
        /*00a0*/ 	.word	0xffffffff


	//   ....[11]....
        /*00a4*/ 	.word	0xffffffff


	//   ....[12]....
        /*00a8*/ 	.word	0xffffffff


	//----- nvinfo : EIATTR_COOP_GROUP_INSTR_OFFSETS
	.align		4
.L_41:
        /*00ac*/ 	.byte	0x04, 0x28
        /*00ae*/ 	.short	(.L_43 - .L_42)


	//   ....[0]....
.L_42:
        /*00b0*/ 	.word	0x00000090


	//   ....[1]....
        /*00b4*/ 	.word	0x000004a0


	//   ....[2]....
        /*00b8*/ 	.word	0x00000650


	//   ....[3]....
        /*00bc*/ 	.word	0x000007f0


	//   ....[4]....
        /*00c0*/ 	.word	0x000008f0


	//   ....[5]....
        /*00c4*/ 	.word	0x00000a60


	//   ....[6]....
        /*00c8*/ 	.word	0x00000c00


	//   ....[7]....
        /*00cc*/ 	.word	0x00001ca0


	//   ....[8]....
        /*00d0*/ 	.word	0x00002ba0


	//   ....[9]....
        /*00d4*/ 	.word	0x00002db0


	//   ....[10]....
        /*00d8*/ 	.word	0x00002de0


	//   ....[11]....
        /*00dc*/ 	.word	0x00003810


	//   ....[12]....
        /*00e0*/ 	.word	0x00003a40


	//----- nvinfo : EIATTR_VRC_CTA_INIT_COUNT
	.align		4
.L_43:
        /*00e4*/ 	.byte	0x02, 0x4a
        /*00e6*/ 	.byte	0x80
	.zero		1


	//----- nvinfo : EIATTR_SYSCALL_OFFSETS
	.align		4
        /*00e8*/ 	.byte	0x04, 0x46
        /*00ea*/ 	.short	(.L_45 - .L_44)


	//   ....[0]....
.L_44:
        /*00ec*/ 	.word	0x000053d0


	//   ....[1]....
        /*00f0*/ 	.word	0x000054c0


	//   ....[2]....
        /*00f4*/ 	.word	0x00005c80


	//   ....[3]....
        /*00f8*/ 	.word	0x00006900


	//   ....[4]....
        /*00fc*/ 	.word	0x00007550


	//   ....[5]....
        /*0100*/ 	.word	0x000081a0


	//----- nvinfo : EIATTR_MBARRIER_INSTR_OFFSETS
	.align		4
.L_45:
        /*0104*/ 	.byte	0x04, 0x39
        /*0106*/ 	.short	(.L_47 - .L_46)


	//   ....[0]....
.L_46:
        /*0108*/ 	.word	0x00000580
        /*010c*/ 	.word	0x000000ff
        /*0110*/ 	.word	0x00000000
        /*0114*/ 	.short	0x0100
        /*0116*/ 	.byte	0x05
	.zero		1


	//   ....[1]....
        /*0118*/ 	.word	0x00000590
        /*011c*/ 	.word	0x000000ff
        /*0120*/ 	.word	0x00000030
        /*0124*/ 	.short	0x0100
        /*0126*/ 	.byte	0x05
	.zero		1


	//   ....[2]....
        /*0128*/ 	.word	0x000005a0
        /*012c*/ 	.word	0x000000ff
        /*0130*/ 	.word	0x00000008
        /*0134*/ 	.short	0x0100
        /*0136*/ 	.byte	0x05
	.zero		1


	//   ....[3]....
        /*0138*/ 	.word	0x000005b0
        /*013c*/ 	.word	0x000000ff
        /*0140*/ 	.word	0x00000038
        /*0144*/ 	.short	0x0100
        /*0146*/ 	.byte	0x05
	.zero		1


	//   ....[4]....
        /*0148*/ 	.word	0x000005c0
        /*014c*/ 	.word	0x000000ff
        /*0150*/ 	.word	0x00000010
        /*0154*/ 	.short	0x0100
        /*0156*/ 	.byte	0x05
	.zero		1


	//   ....[5]....
        /*0158*/ 	.word	0x000005d0
        /*015c*/ 	.word	0x000000ff
        /*0160*/ 	.word	0x00000040
        /*0164*/ 	.short	0x0100
        /*0166*/ 	.byte	0x05
	.zero		1


	//   ....[6]....
        /*0168*/ 	.word	0x000005e0
        /*016c*/ 	.word	0x000000ff
        /*0170*/ 	.word	0x00000018
        /*0174*/ 	.short	0x0100
        /*0176*/ 	.byte	0x05
	.zero		1


	//   ....[7]....
        /*0178*/ 	.word	0x000005f0
        /*017c*/ 	.word	0x000000ff
        /*0180*/ 	.word	0x00000048
        /*0184*/ 	.short	0x0100
        /*0186*/ 	.byte	0x05
	.zero		1


	//   ....[8]....
        /*0188*/ 	.word	0x00000600
        /*018c*/ 	.word	0x000000ff
        /*0190*/ 	.word	0x00000020
        /*0194*/ 	.short	0x0100
        /*0196*/ 	.byte	0x05
	.zero		1


	//   ....[9]....
        /*0198*/ 	.word	0x00000610
        /*019c*/ 	.word	0x000000ff
        /*01a0*/ 	.word	0x00000050
        /*01a4*/ 	.short	0x0100
        /*01a6*/ 	.byte	0x05
	.zero		1


	//   ....[10]....
        /*01a8*/ 	.word	0x00000620
        /*01ac*/ 	.word	0x000000ff
        /*01b0*/ 	.word	0x00000028
        /*01b4*/ 	.short	0x0100
        /*01b6*/ 	.byte	0x05
	.zero		1


	//   ....[11]....
        /*01b8*/ 	.word	0x00000630
        /*01bc*/ 	.word	0x000000ff
        /*01c0*/ 	.word	0x00000058
        /*01c4*/ 	.short	0x0100
        /*01c6*/ 	.byte	0x05
	.zero		1


	//   ....[12]....
        /*01c8*/ 	.word	0x00000760
        /*01cc*/ 	.word	0x000000ff
        /*01d0*/ 	.word	0x00000060
        /*01d4*/ 	.short	0x0100
        /*01d6*/ 	.byte	0x07
	.zero		1


	//   ....[13]....
        /*01d8*/ 	.word	0x00000770
        /*01dc*/ 	.word	0x000000ff
        /*01e0*/ 	.word	0x00000080
        /*01e4*/ 	.short	0x0100
        /*01e6*/ 	.byte	0x07
	.zero		1


	//   ....[14]....
        /*01e8*/ 	.word	0x00000780
        /*01ec*/ 	.word	0x000000ff
        /*01f0*/ 	.word	0x00000068
        /*01f4*/ 	.short	0x0100
        /*01f6*/ 	.byte	0x07
	.zero		1


	//   ....[15]....
        /*01f8*/ 	.word	0x00000790
        /*01fc*/ 	.word	0x000000ff
        /*0200*/ 	.word	0x00000088
        /*0204*/ 	.short	0x0100
        /*0206*/ 	.byte	0x07
	.zero		1


	//   ....[16]....
        /*0208*/ 	.word	0x000007a0
        /*020c*/ 	.word	0x000000ff
        /*0210*/ 	.word	0x00000070
        /*0214*/ 	.short	0x0100
        /*0216*/ 	.byte	0x07
	.zero		1


	//   ....[17]....
        /*0218*/ 	.word	0x000007b0
        /*021c*/ 	.word	0x000000ff
        /*0220*/ 	.word	0x00000090
        /*0224*/ 	.short	0x0100
        /*0226*/ 	.byte	0x07
	.zero		1


	//   ....[18]....
        /*0228*/ 	.word	0x000007c0
        /*022c*/ 	.word	0x000000ff
        /*0230*/ 	.word	0x00000078
        /*0234*/ 	.short	0x0100
        /*0236*/ 	.byte	0x07
	.zero		1


	//   ....[19]....
        /*0238*/ 	.word	0x000007d0
        /*023c*/ 	.word	0x000000ff
        /*0240*/ 	.word	0x00000098
        /*0244*/ 	.short	0x0100
        /*0246*/ 	.byte	0x07
	.zero		1


	//   ....[20]....
        /*0248*/ 	.word	0x000008c0
        /*024c*/ 	.word	0x000000ff
        /*0250*/ 	.word	0x000000a0
        /*0254*/ 	.short	0x0100
        /*0256*/ 	.byte	0x05
	.zero		1


	//   ....[21]....
        /*0258*/ 	.word	0x000008d0
        /*025c*/ 	.word	0x000000ff
        /*0260*/ 	.word	0x000000a8
        /*0264*/ 	.short	0x0100
        /*0266*/ 	.byte	0x05
	.zero		1


	//   ....[22]....
        /*0268*/ 	.word	0x00000a10
        /*026c*/ 	.word	0x000000ff
        /*0270*/ 	.word	0x000000b0
        /*0274*/ 	.short	0x0100
        /*0276*/ 	.byte	0x05
	.zero		1


	//   ....[23]....
        /*0278*/ 	.word	0x00000a20
        /*027c*/ 	.word	0x000000ff
        /*0280*/ 	.word	0x000000c0
        /*0284*/ 	.short	0x0100
        /*0286*/ 	.byte	0x05
	.zero		1


	//   ....[24]....
        /*0288*/ 	.word	0x00000a30
        /*028c*/ 	.word	0x000000ff
        /*0290*/ 	.word	0x000000b8
        /*0294*/ 	.short	0x0100
        /*0296*/ 	.byte	0x05
	.zero		1


	//   ....[25]....
        /*0298*/ 	.word	0x00000a40
        /*029c*/ 	.word	0x000000ff
        /*02a0*/ 	.word	0x000000c8
        /*02a4*/ 	.short	0x0100
        /*02a6*/ 	.byte	0x05
	.zero		1


	//   ....[26]....
        /*02a8*/ 	.word	0x00000b70
        /*02ac*/ 	.word	0x000000ff
        /*02b0*/ 	.word	0x000000d0
        /*02b4*/ 	.short	0x0100
        /*02b6*/ 	.byte	0x07
	.zero		1


	//   ....[27]....
        /*02b8*/ 	.word	0x00000b80
        /*02bc*/ 	.word	0x000000ff
        /*02c0*/ 	.word	0x000000f0
        /*02c4*/ 	.short	0x0100
        /*02c6*/ 	.byte	0x07
	.zero		1


	//   ....[28]....
        /*02c8*/ 	.word	0x00000b90
        /*02cc*/ 	.word	0x000000ff
        /*02d0*/ 	.word	0x000000d8
        /*02d4*/ 	.short	0x0100
        /*02d6*/ 	.byte	0x07
	.zero		1


	//   ....[29]....
        /*02d8*/ 	.word	0x00000ba0
        /*02dc*/ 	.word	0x000000ff
        /*02e0*/ 	.word	0x000000f8
        /*02e4*/ 	.short	0x0100
        /*02e6*/ 	.byte	0x07
	.zero		1


	//   ....[30]....
        /*02e8*/ 	.word	0x00000bb0
        /*02ec*/ 	.word	0x000000ff
        /*02f0*/ 	.word	0x000000e0
        /*02f4*/ 	.short	0x0100
        /*02f6*/ 	.byte	0x07
	.zero		1


	//   ....[31]....
        /*02f8*/ 	.word	0x00000bc0
        /*02fc*/ 	.word	0x000000ff
        /*0300*/ 	.word	0x00000100
        /*0304*/ 	.short	0x0100
        /*0306*/ 	.byte	0x07
	.zero		1


	//   ....[32]....
        /*0308*/ 	.word	0x00000bd0
        /*030c*/ 	.word	0x000000ff
        /*0310*/ 	.word	0x000000e8
        /*0314*/ 	.short	0x0100
        /*0316*/ 	.byte	0x07
	.zero		1


	//   ....[33]....
        /*0318*/ 	.word	0x00000be0
        /*031c*/ 	.word	0x000000ff
        /*0320*/ 	.word	0x00000108
        /*0324*/ 	.short	0x0100
        /*0326*/ 	.byte	0x07
	.zero		1


	//   ....[34]....
        /*0328*/ 	.word	0x00000cd0
        /*032c*/ 	.word	0x000000ff
        /*0330*/ 	.word	0x00000110
        /*0334*/ 	.short	0x0100
        /*0336*/ 	.byte	0x05
	.zero		1


	//   ....[35]....
        /*0338*/ 	.word	0x00000ce0
        /*033c*/ 	.word	0x000000ff
        /*0340*/ 	.word	0x00000120
        /*0344*/ 	.short	0x0100
        /*0346*/ 	.byte	0x05
	.zero		1


	//   ....[36]....
        /*0348*/ 	.word	0x00000cf0
        /*034c*/ 	.word	0x000000ff
        /*0350*/ 	.word	0x00000118
        /*0354*/ 	.short	0x0100
        /*0356*/ 	.byte	0x05
	.zero		1


	//   ....[37]....
        /*0358*/ 	.word	0x00000d00
        /*035c*/ 	.word	0x000000ff
        /*0360*/ 	.word	0x00000128
        /*0364*/ 	.short	0x0100
        /*0366*/ 	.byte	0x05
	.zero		1


	//   ....[38]....
        /*0368*/ 	.word	0x000015b0
        /*036c*/ 	.word	0x00000002
        /*0370*/ 	.word	0x00000120
        /*0374*/ 	.short	0x010a
        /*0376*/ 	.byte	0xff
	.zero		1


	//   ....[39]....
        /*0378*/ 	.word	0x000015e0
        /*037c*/ 	.word	0x00000002
        /*0380*/ 	.word	0x00000110
        /*0384*/ 	.short	0x0101
        /*0386*/ 	.byte	0xff
	.zero		1


	//   ....[40]....
        /*0388*/ 	.word	0x000016b0
        /*038c*/ 	.word	0x000000ff
        /*0390*/ 	.word	0x00000030
        /*0394*/ 	.short	0x010a
        /*0396*/ 	.byte	0x08
	.zero		1


	//   ....[41]....
        /*0398*/ 	.word	0x00001750
        /*039c*/ 	.word	0x000000ff
        /*03a0*/ 	.word	0x00000030
        /*03a4*/ 	.short	0x010a
        /*03a6*/ 	.byte	0x21
	.zero		1


	//   ....[42]....
        /*03a8*/ 	.word	0x000018b0
        /*03ac*/ 	.word	0x000000ff
        /*03b0*/ 	.word	0x00000030
        /*03b4*/ 	.short	0x010a
        /*03b6*/ 	.byte	0x08
	.zero		1


	//   ....[43]....
        /*03b8*/ 	.word	0x000019c0
        /*03bc*/ 	.word	0x000000ff
        /*03c0*/ 	.word	0x000000a8
        /*03c4*/ 	.short	0x0101
        /*03c6*/ 	.byte	0x04
	.zero		1


	//   ....[44]....
        /*03c8*/ 	.word	0x000019d0
        /*03cc*/ 	.word	0x000000ff
        /*03d0*/ 	.word	0x00000030
        /*03d4*/ 	.short	0x010a
        /*03d6*/ 	.byte	0x08
	.zero		1


	//   ....[45]....
        /*03d8*/ 	.word	0x00001a50
        /*03dc*/ 	.word	0x000000ff
        /*03e0*/ 	.word	0x00000030
        /*03e4*/ 	.short	0x010a
        /*03e6*/ 	.byte	0x11
	.zero		1


	//   ....[46]....
        /*03e8*/ 	.word	0x00001bb0
        /*03ec*/ 	.word	0x000000ff
        /*03f0*/ 	.word	0x00000030
        /*03f4*/ 	.short	0x010a
        /*03f6*/ 	.byte	0x08
	.zero		1


	//   ....[47]....
        /*03f8*/ 	.word	0x00001cd0
        /*03fc*/ 	.word	0x00000002
        /*0400*/ 	.word	0x000000b0
        /*0404*/ 	.short	0x010a
        /*0406*/ 	.byte	0xff
	.zero		1


	//   ....[48]....
        /*0408*/ 	.word	0x00001d90
        /*040c*/ 	.word	0x00000002
        /*0410*/ 	.word	0x00000000
        /*0414*/ 	.short	0x0101
        /*0416*/ 	.byte	0xff
	.zero		1


	//   ....[49]....
        /*0418*/ 	.word	0x000022f0
        /*041c*/ 	.word	0x000000ff
        /*0420*/ 	.word	0x00000000
        /*0424*/ 	.short	0x010a
        /*0426*/ 	.byte	0x05
	.zero		1


	//   ....[50]....
        /*0428*/ 	.word	0x00002380
        /*042c*/ 	.word	0x000000ff
        /*0430*/ 	.word	0x00000000
        /*0434*/ 	.short	0x010a
        /*0436*/ 	.byte	0x05
	.zero		1


	//   ....[51]....
        /*0438*/ 	.word	0x00002410
        /*043c*/ 	.word	0x000000ff
        /*0440*/ 	.word	0x00000000
        /*0444*/ 	.short	0x010a
        /*0446*/ 	.byte	0x05
	.zero		1


	//   ....[52]....
        /*0448*/ 	.word	0x000024a0
        /*044c*/ 	.word	0x000000ff
        /*0450*/ 	.word	0x00000000
        /*0454*/ 	.short	0x010a
        /*0456*/ 	.byte	0x05
	.zero		1


	//   ....[53]....
        /*0458*/ 	.word	0x00002530
        /*045c*/ 	.word	0x000000ff
        /*0460*/ 	.word	0x00000000
        /*0464*/ 	.short	0x010a
        /*0466*/ 	.byte	0x05
	.zero		1


	//   ....[54]....
        /*0468*/ 	.word	0x000025d0
        /*046c*/ 	.word	0x00000000
        /*0470*/ 	.word	0x00000000
        /*0474*/ 	.short	0x010a
        /*0476*/ 	.byte	0xff
	.zero		1


	//   ....[55]....
        /*0478*/ 	.word	0x000026f0
        /*047c*/ 	.word	0x00000000
        /*0480*/ 	.word	0x00000110
        /*0484*/ 	.short	0x010a
        /*0486*/ 	.byte	0xff
	.zero		1


	//   ....[56]....
        /*0488*/ 	.word	0x00002760
        /*048c*/ 	.word	0x00000000
        /*0490*/ 	.word	0x00000000
        /*0494*/ 	.short	0x0101
        /*0496*/ 	.byte	0xff
	.zero		1


	//   ....[57]....
        /*0498*/ 	.word	0x00002780
        /*049c*/ 	.word	0x000000ff
        /*04a0*/ 	.word	0x000000c0
        /*04a4*/ 	.short	0x010a
        /*04a6*/ 	.byte	0x05
	.zero		1


	//   ....[58]....
        /*04a8*/ 	.word	0x000028a0
        /*04ac*/ 	.word	0x00000000
        /*04b0*/ 	.word	0x000000b0
        /*04b4*/ 	.short	0x010a
        /*04b6*/ 	.byte	0xff
	.zero		1


	//   ....[59]....
        /*04b8*/ 	.word	0x000029a0
        /*04bc*/ 	.word	0x00000000
        /*04c0*/ 	.word	0x00000000
        /*04c4*/ 	.short	0x0101
        /*04c6*/ 	.byte	0xff
	.zero		1


	//   ....[60]....
        /*04c8*/ 	.word	0x00002a30
        /*04cc*/ 	.word	0x000000ff
        /*04d0*/ 	.word	0x000000c0
        /*04d4*/ 	.short	0x0106
        /*04d6*/ 	.byte	0x05
	.zero		1


	//   ....[61]....
        /*04d8*/ 	.word	0x00002a50
        /*04dc*/ 	.word	0x000000ff
        /*04e0*/ 	.word	0x000000c0
        /*04e4*/ 	.short	0x010a
        /*04e6*/ 	.byte	0x05
	.zero		1


	//   ....[62]....
        /*04e8*/ 	.word	0x00002ae0
        /*04ec*/ 	.word	0x000000ff
        /*04f0*/ 	.word	0x000000c0
        /*04f4*/ 	.short	0x0106
        /*04f6*/ 	.byte	0x04
	.zero		1


	//   ....[63]....
        /*04f8*/ 	.word	0x00002b20
        /*04fc*/ 	.word	0x00000000
        /*0500*/ 	.word	0x000000c0
        /*0504*/ 	.short	0x010a
        /*0506*/ 	.byte	0xff
	.zero		1


	//   ....[64]....
        /*0508*/ 	.word	0x00003060
        /*050c*/ 	.word	0x00000000
        /*0510*/ 	.word	0x000000b0
        /*0514*/ 	.short	0x010a
        /*0516*/ 	.byte	0xff
	.zero		1


	//   ....[65]....
        /*0518*/ 	.word	0x00003170
        /*051c*/ 	.word	0x00000003
        /*0520*/ 	.word	0x00000000
        /*0524*/ 	.short	0x0101
        /*0526*/ 	.byte	0xff
	.zero		1


	//   ....[66]....
        /*0528*/ 	.word	0x00003180
        /*052c*/ 	.word	0x000000ff
        /*0530*/ 	.word	0x00000000
        /*0534*/ 	.short	0x010a
        /*0536*/ 	.byte	0x06
	.zero		1


	//   ....[67]....
        /*0538*/ 	.word	0x000031a0
        /*053c*/ 	.word	0x000000ff
        /*0540*/ 	.word	0x000000f0
        /*0544*/ 	.short	0x010a
        /*0546*/ 	.byte	0x07
	.zero		1


	//   ....[68]....
        /*0548*/ 	.word	0x00003270
        /*054c*/ 	.word	0x000000ff
        /*0550*/ 	.word	0x00000000
        /*0554*/ 	.short	0x010a
        /*0556*/ 	.byte	0x06
	.zero		1


	//   ....[69]....
        /*0558*/ 	.word	0x000033a0
        /*055c*/ 	.word	0x000000ff
        /*0560*/ 	.word	0x00000000
        /*0564*/ 	.short	0x010a
        /*0566*/ 	.byte	0x1a
	.zero		1


	//   ....[70]....
        /*0568*/ 	.word	0x00003640
        /*056c*/ 	.word	0x000000ff
        /*0570*/ 	.word	0x00000000
        /*0574*/ 	.short	0x010a
        /*0576*/ 	.byte	0x06
	.zero		1


	//   ....[71]....
        /*0578*/ 	.word	0x000036d0
        /*057c*/ 	.word	0x000000ff
        /*0580*/ 	.word	0x00000000
        /*0584*/ 	.short	0x010a
        /*0586*/ 	.byte	0x06
	.zero		1


	//   ....[72]....
        /*0588*/ 	.word	0x00003760
        /*058c*/ 	.word	0x000000ff
        /*0590*/ 	.word	0x00000000
        /*0594*/ 	.short	0x010a
        /*0596*/ 	.byte	0x06
	.zero		1


	//   ....[73]....
        /*0598*/ 	.word	0x000037f0
        /*059c*/ 	.word	0x000000ff
        /*05a0*/ 	.word	0x00000000
        /*05a4*/ 	.short	0x010a
        /*05a6*/ 	.byte	0x07
	.zero		1


	//   ....[74]....
        /*05a8*/ 	.word	0x00003c70
        /*05ac*/ 	.word	0x00000000
        /*05b0*/ 	.word	0x000000b0
        /*05b4*/ 	.short	0x010a
        /*05b6*/ 	.byte	0xff
	.zero		1


	//   ....[75]....
        /*05b8*/ 	.word	0x00003d30
        /*05bc*/ 	.word	0x00000000
        /*05c0*/ 	.word	0x00000000
        /*05c4*/ 	.short	0x0101
        /*05c6*/ 	.byte	0xff
	.zero		1


	//   ....[76]....
        /*05c8*/ 	.word	0x00004050
        /*05cc*/ 	.word	0x000000ff
        /*05d0*/ 	.word	0x000000a8
        /*05d4*/ 	.short	0x010a
        /*05d6*/ 	.byte	0x07
	.zero		1


	//   ....[77]....
        /*05d8*/ 	.word	0x00004240
        /*05dc*/ 	.word	0x000000ff
        /*05e0*/ 	.word	0x00000080
        /*05e4*/ 	.short	0x010a
        /*05e6*/ 	.byte	0x07
	.zero		1


	//   ....[78]....
        /*05e8*/ 	.word	0x000043b0
        /*05ec*/ 	.word	0x000000ff
        /*05f0*/ 	.word	0x00000060
        /*05f4*/ 	.short	0x010b
        /*05f6*/ 	.byte	0x07
	.zero		1


	//   ....[79]....
        /*05f8*/ 	.word	0x000043c0
        /*05fc*/ 	.word	0x000000ff
        /*0600*/ 	.word	0x00000000
        /*0604*/ 	.short	0x0101
        /*0606*/ 	.byte	0x08
	.zero		1


	//   ....[80]....
        /*0608*/ 	.word	0x000043d0
        /*060c*/ 	.word	0x000000ff
        /*0610*/ 	.word	0x00000088
        /*0614*/ 	.short	0x010a
        /*0616*/ 	.byte	0x07
	.zero		1


	//   ....[81]....
        /*0618*/ 	.word	0x00004520
        /*061c*/ 	.word	0x000000ff
        /*0620*/ 	.word	0x00000068
        /*0624*/ 	.short	0x010b
        /*0626*/ 	.byte	0x07
	.zero		1


	//   ....[82]....
        /*0628*/ 	.word	0x00004530
        /*062c*/ 	.word	0x000000ff
        /*0630*/ 	.word	0x00000000
        /*0634*/ 	.short	0x0101
        /*0636*/ 	.byte	0x08
	.zero		1


	//   ....[83]....
        /*0638*/ 	.word	0x00004540
        /*063c*/ 	.word	0x000000ff
        /*0640*/ 	.word	0x00000090
        /*0644*/ 	.short	0x010a
        /*0646*/ 	.byte	0x07
	.zero		1


	//   ....[84]....
        /*0648*/ 	.word	0x000046c0
        /*064c*/ 	.word	0x000000ff
        /*0650*/ 	.word	0x00000070
        /*0654*/ 	.short	0x010b
        /*0656*/ 	.byte	0x07
	.zero		1


	//   ....[85]....
        /*0658*/ 	.word	0x00004700
        /*065c*/ 	.word	0x000000ff
        /*0660*/ 	.word	0x00000000
        /*0664*/ 	.short	0x0101
        /*0666*/ 	.byte	0x08
	.zero		1


	//   ....[86]....
        /*0668*/ 	.word	0x00004740
        /*066c*/ 	.word	0x000000ff
        /*0670*/ 	.word	0x00000098
        /*0674*/ 	.short	0x010a
        /*0676*/ 	.byte	0x07
	.zero		1


	//   ....[87]....
        /*0678*/ 	.word	0x00004980
        /*067c*/ 	.word	0x000000ff
        /*0680*/ 	.word	0x00000078
        /*0684*/ 	.short	0x010b
        /*0686*/ 	.byte	0x07
	.zero		1


	//   ....[88]....
        /*0688*/ 	.word	0x000049a0
        /*068c*/ 	.word	0x000000ff
        /*0690*/ 	.word	0x00000000
        /*0694*/ 	.short	0x0101
        /*0696*/ 	.byte	0x0d
	.zero		1


	//   ....[89]....
        /*0698*/ 	.word	0x000049d0
        /*069c*/ 	.word	0x000000ff
        /*06a0*/ 	.word	0x00000080
        /*06a4*/ 	.short	0x010a
        /*06a6*/ 	.byte	0x07
	.zero		1


	//   ....[90]....
        /*06a8*/ 	.word	0x000049f0
        /*06ac*/ 	.word	0x000000ff
        /*06b0*/ 	.word	0x00000088
        /*06b4*/ 	.short	0x010a
        /*06b6*/ 	.byte	0x07
	.zero		1


	//   ....[91]....
        /*06b8*/ 	.word	0x00004a10
        /*06bc*/ 	.word	0x000000ff
        /*06c0*/ 	.word	0x00000090
        /*06c4*/ 	.short	0x010a
        /*06c6*/ 	.byte	0x07
	.zero		1


	//   ....[92]....
        /*06c8*/ 	.word	0x00004a50
        /*06cc*/ 	.word	0x00000000
        /*06d0*/ 	.word	0x00000098
        /*06d4*/ 	.short	0x010a
        /*06d6*/ 	.byte	0xff
	.zero		1


	//   ....[93]....
        /*06d8*/ 	.word	0x00004d90
        /*06dc*/ 	.word	0x00000000
        /*06e0*/ 	.word	0x000000b0
        /*06e4*/ 	.short	0x010a
        /*06e6*/ 	.byte	0xff
	.zero		1


	//   ....[94]....
        /*06e8*/ 	.word	0x00004ea0
        /*06ec*/ 	.word	0x00000000
        /*06f0*/ 	.word	0x00000000
        /*06f4*/ 	.short	0x0101
        /*06f6*/ 	.byte	0xff
	.zero		1


	//   ....[95]....
        /*06f8*/ 	.word	0x00005810
        /*06fc*/ 	.word	0x000000ff
        /*0700*/ 	.word	0x00000060
        /*0704*/ 	.short	0x010a
        /*0706*/ 	.byte	0x2e
	.zero		1


	//   ....[96]....
        /*0708*/ 	.word	0x00005970
        /*070c*/ 	.word	0x00000040
        /*0710*/ 	.word	0x000000d0
        /*0714*/ 	.short	0x010a
        /*0716*/ 	.byte	0xff
	.zero		1


	//   ....[97]....
        /*0718*/ 	.word	0x00005a70
        /*071c*/ 	.word	0x000000ff
        /*0720*/ 	.word	0x00000060
        /*0724*/ 	.short	0x010a
        /*0726*/ 	.byte	0x2e
	.zero		1


	//   ....[98]....
        /*0728*/ 	.word	0x00005b60
        /*072c*/ 	.word	0x00000040
        /*0730*/ 	.word	0x000000d0
        /*0734*/ 	.short	0x010a
        /*0736*/ 	.byte	0xff
	.zero		1


	//   ....[99]....
        /*0738*/ 	.word	0x00006630
        /*073c*/ 	.word	0x00000000
        /*0740*/ 	.word	0x00000000
        /*0744*/ 	.short	0x0101
        /*0746*/ 	.byte	0xff
	.zero		1


	//   ....[100]....
        /*0748*/ 	.word	0x00006640
        /*074c*/ 	.word	0x00000002
        /*0750*/ 	.word	0x00000060
        /*0754*/ 	.short	0x010a
        /*0756*/ 	.byte	0xff
	.zero		1


	//   ....[101]....
        /*0758*/ 	.word	0x00006720
        /*075c*/ 	.word	0x00000002
        /*0760*/ 	.word	0x00000060
        /*0764*/ 	.short	0x010a
        /*0766*/ 	.byte	0xff
	.zero		1


	//   ....[102]....
        /*0768*/ 	.word	0x00007280
        /*076c*/ 	.word	0x00000048
        /*0770*/ 	.word	0x00000000
        /*0774*/ 	.short	0x0101
        /*0776*/ 	.byte	0xff
	.zero		1


	//   ....[103]....
        /*0778*/ 	.word	0x000072a0
        /*077c*/ 	.word	0x00000000
        /*0780*/ 	.word	0x00000060
        /*0784*/ 	.short	0x010a
        /*0786*/ 	.byte	0xff
	.zero		1


	//   ....[104]....
        /*0788*/ 	.word	0x00007370
        /*078c*/ 	.word	0x00000000
        /*0790*/ 	.word	0x00000060
        /*0794*/ 	.short	0x010a
        /*0796*/ 	.byte	0xff
	.zero		1


	//   ....[105]....
        /*0798*/ 	.word	0x00007ed0
        /*079c*/ 	.word	0x00000048
        /*07a0*/ 	.word	0x00000000
        /*07a4*/ 	.short	0x0101
        /*07a6*/ 	.byte	0xff
	.zero		1


	//   ....[106]....
        /*07a8*/ 	.word	0x00007ef0
        /*07ac*/ 	.word	0x00000000
        /*07b0*/ 	.word	0x00000060
        /*07b4*/ 	.short	0x010a
        /*07b6*/ 	.byte	0xff
	.zero		1


	//   ....[107]....
        /*07b8*/ 	.word	0x00007fc0
        /*07bc*/ 	.word	0x00000000
        /*07c0*/ 	.word	0x00000060
        /*07c4*/ 	.short	0x010a
        /*07c6*/ 	.byte	0xff
	.zero		1


	//   ....[108]....
        /*07c8*/ 	.word	0x00008320
        /*07cc*/ 	.word	0x000000ff
        /*07d0*/ 	.word	0x00000000
        /*07d4*/ 	.short	0x0101
        /*07d6*/ 	.byte	0x05
	.zero		1


	//   ....[109]....
        /*07d8*/ 	.word	0x00008b80
        /*07dc*/ 	.word	0x00000000
        /*07e0*/ 	.word	0x00000000
        /*07e4*/ 	.short	0x0101
        /*07e6*/ 	.byte	0xff
	.zero		1


	//   ....[110]....
        /*07e8*/ 	.word	0x00008df0
        /*07ec*/ 	.word	0x000000ff
        /*07f0*/ 	.word	0x00000000
        /*07f4*/ 	.short	0x0101
        /*07f6*/ 	.byte	0x04
	.zero		1


	//   ....[111]....
        /*07f8*/ 	.word	0x00008e10
        /*07fc*/ 	.word	0x00000002
        /*0800*/ 	.word	0x00000120
        /*0804*/ 	.short	0x010a
        /*0806*/ 	.byte	0xff
	.zero		1


	//   ....[112]....
        /*0808*/ 	.word	0x00008e70
        /*080c*/ 	.word	0x00000002
        /*0810*/ 	.word	0x00000030
        /*0814*/ 	.short	0x010a
        /*0816*/ 	.byte	0xff
	.zero		1


	//   ....[113]....
        /*0818*/ 	.word	0x00008ed0
        /*081c*/ 	.word	0x00000002
        /*0820*/ 	.word	0x00000030
        /*0824*/ 	.short	0x010a
        /*0826*/ 	.byte	0xff
	.zero		1


	//   ....[114]....
        /*0828*/ 	.word	0x00008f20
        /*082c*/ 	.word	0x00000002
        /*0830*/ 	.word	0x000000b0
        /*0834*/ 	.short	0x010a
        /*0836*/ 	.byte	0xff
	.zero		1


	//   ....[115]....
        /*0838*/ 	.word	0x00008f80
        /*083c*/ 	.word	0x00000000
        /*0840*/ 	.word	0x00000000
        /*0844*/ 	.short	0x010a
        /*0846*/ 	.byte	0xff
	.zero		1


	//   ....[116]....
        /*0848*/ 	.word	0x00008fe0
        /*084c*/ 	.word	0x00000000
        /*0850*/ 	.word	0x00000000
        /*0854*/ 	.short	0x010a
        /*0856*/ 	.byte	0xff
	.zero		1


	//   ....[117]....
        /*0858*/ 	.word	0x00009040
        /*085c*/ 	.word	0x00000000
        /*0860*/ 	.word	0x00000000
        /*0864*/ 	.short	0x010a
        /*0866*/ 	.byte	0xff
	.zero		1


	//   ....[118]....
        /*0868*/ 	.word	0x000090a0
        /*086c*/ 	.word	0x00000000
        /*0870*/ 	.word	0x00000000
        /*0874*/ 	.short	0x010a
        /*0876*/ 	.byte	0xff
	.zero		1


	//   ....[119]....
        /*0878*/ 	.word	0x00009100
        /*087c*/ 	.word	0x00000000
        /*0880*/ 	.word	0x00000000
        /*0884*/ 	.short	0x010a
        /*0886*/ 	.byte	0xff
	.zero		1


	//   ....[120]....
        /*0888*/ 	.word	0x00009150
        /*088c*/ 	.word	0x00000000
        /*0890*/ 	.word	0x00000110
        /*0894*/ 	.short	0x010a
        /*0896*/ 	.byte	0xff
	.zero		1


	//   ....[121]....
        /*0898*/ 	.word	0x000091b0
        /*089c*/ 	.word	0x00000000
        /*08a0*/ 	.word	0x000000c0
        /*08a4*/ 	.short	0x010a
        /*08a6*/ 	.byte	0xff
	.zero		1


	//   ....[122]....
        /*08a8*/ 	.word	0x00009200
        /*08ac*/ 	.word	0x00000000
        /*08b0*/ 	.word	0x000000b0
        /*08b4*/ 	.short	0x010a
        /*08b6*/ 	.byte	0xff
	.zero		1


	//   ....[123]....
        /*08b8*/ 	.word	0x00009260
        /*08bc*/ 	.word	0x00000000
        /*08c0*/ 	.word	0x000000c0
        /*08c4*/ 	.short	0x010a
        /*08c6*/ 	.byte	0xff
	.zero		1


	//   ....[124]....
        /*08c8*/ 	.word	0x000092b0
        /*08cc*/ 	.word	0x00000000
        /*08d0*/ 	.word	0x000000b0
        /*08d4*/ 	.short	0x010a
        /*08d6*/ 	.byte	0xff
	.zero		1


	//   ....[125]....
        /*08d8*/ 	.word	0x00009310
        /*08dc*/ 	.word	0x00000002
        /*08e0*/ 	.word	0x000000f0
        /*08e4*/ 	.short	0x010a
        /*08e6*/ 	.byte	0xff
	.zero		1


	//   ....[126]....
        /*08e8*/ 	.word	0x00009370
        /*08ec*/ 	.word	0x00000000
        /*08f0*/ 	.word	0x00000000
        /*08f4*/ 	.short	0x010a
        /*08f6*/ 	.byte	0xff
	.zero		1


	//   ....[127]....
        /*08f8*/ 	.word	0x000093d0
        /*08fc*/ 	.word	0x00000000
        /*0900*/ 	.word	0x00000000
        /*0904*/ 	.short	0x010a
        /*0906*/ 	.byte	0xff
	.zero		1


	//   ....[128]....
        /*0908*/ 	.word	0x00009430
        /*090c*/ 	.word	0x00000000
        /*0910*/ 	.word	0x00000000
        /*0914*/ 	.short	0x010a
        /*0916*/ 	.byte	0xff
	.zero		1


	//   ....[129]....
        /*0918*/ 	.word	0x00009490
        /*091c*/ 	.word	0x00000000
        /*0920*/ 	.word	0x00000000
        /*0924*/ 	.short	0x010a
        /*0926*/ 	.byte	0xff
	.zero		1


	//   ....[130]....
        /*0928*/ 	.word	0x000094f0
        /*092c*/ 	.word	0x00000000
        /*0930*/ 	.word	0x00000000
        /*0934*/ 	.short	0x010a
        /*0936*/ 	.byte	0xff
	.zero		1


	//   ....[131]....
        /*0938*/ 	.word	0x00009540
        /*093c*/ 	.word	0x00000000
        /*0940*/ 	.word	0x000000b0
        /*0944*/ 	.short	0x010a
        /*0946*/ 	.byte	0xff
	.zero		1


	//   ....[132]....
        /*0948*/ 	.word	0x000095a0
        /*094c*/ 	.word	0x00000000
        /*0950*/ 	.word	0x000000a8
        /*0954*/ 	.short	0x010a
        /*0956*/ 	.byte	0xff
	.zero		1


	//   ....[133]....
        /*0958*/ 	.word	0x00009600
        /*095c*/ 	.word	0x00000000
        /*0960*/ 	.word	0x00000080
        /*0964*/ 	.short	0x010a
        /*0966*/ 	.byte	0xff
	.zero		1


	//   ....[134]....
        /*0968*/ 	.word	0x00009660
        /*096c*/ 	.word	0x00000000
        /*0970*/ 	.word	0x00000088
        /*0974*/ 	.short	0x010a
        /*0976*/ 	.byte	0xff
	.zero		1


	//   ....[135]....
        /*0978*/ 	.word	0x000096c0
        /*097c*/ 	.word	0x00000000
        /*0980*/ 	.word	0x00000090
        /*0984*/ 	.short	0x010a
        /*0986*/ 	.byte	0xff
	.zero		1


	//   ....[136]....
        /*0988*/ 	.word	0x00009720
        /*098c*/ 	.word	0x00000000
        /*0990*/ 	.word	0x00000098
        /*0994*/ 	.short	0x010a
        /*0996*/ 	.byte	0xff
	.zero		1


	//   ....[137]....
        /*0998*/ 	.word	0x00009780
        /*099c*/ 	.word	0x00000000
        /*09a0*/ 	.word	0x00000080
        /*09a4*/ 	.short	0x010a
        /*09a6*/ 	.byte	0xff
	.zero		1


	//   ....[138]....
        /*09a8*/ 	.word	0x000097e0
        /*09ac*/ 	.word	0x00000000
        /*09b0*/ 	.word	0x00000088
        /*09b4*/ 	.short	0x010a
        /*09b6*/ 	.byte	0xff
	.zero		1


	//   ....[139]....
        /*09b8*/ 	.word	0x00009840
        /*09bc*/ 	.word	0x00000000
        /*09c0*/ 	.word	0x00000090
        /*09c4*/ 	.short	0x010a
        /*09c6*/ 	.byte	0xff
	.zero		1


	//   ....[140]....
        /*09c8*/ 	.word	0x00009890
        /*09cc*/ 	.word	0x00000000
        /*09d0*/ 	.word	0x000000b0
        /*09d4*/ 	.short	0x010a
        /*09d6*/ 	.byte	0xff
	.zero		1


	//   ....[141]....
        /*09d8*/ 	.word	0x000098f0
        /*09dc*/ 	.word	0x00000002
        /*09e0*/ 	.word	0x00000060
        /*09e4*/ 	.short	0x010a
        /*09e6*/ 	.byte	0xff
	.zero		1


	//   ....[142]....
        /*09e8*/ 	.word	0x00009940
        /*09ec*/ 	.word	0x00000040
        /*09f0*/ 	.word	0x000000d0
        /*09f4*/ 	.short	0x010a
        /*09f6*/ 	.byte	0xff
	.zero		1


	//   ....[143]....
        /*09f8*/ 	.word	0x00009990
        /*09fc*/ 	.word	0x00000002
        /*0a00*/ 	.word	0x00000060
        /*0a04*/ 	.short	0x010a
        /*0a06*/ 	.byte	0xff
	.zero		1


	//   ....[144]....
        /*0a08*/ 	.word	0x000099e0
        /*0a0c*/ 	.word	0x00000000
        /*0a10*/ 	.word	0x00000060
        /*0a14*/ 	.short	0x010a
        /*0a16*/ 	.byte	0xff
	.zero		1


	//   ....[145]....
        /*0a18*/ 	.word	0x00009a30
        /*0a1c*/ 	.word	0x00000000
        /*0a20*/ 	.word	0x00000060
        /*0a24*/ 	.short	0x010a
        /*0a26*/ 	.byte	0xff
	.zero		1


	//----- nvinfo : EIATTR_NUM_MBARRIERS
	.align		4
.L_47:
        /*0a28*/ 	.byte	0x03, 0x38
        /*0a2a*/ 	.short	0x0026


	//----- nvinfo : EIATTR_EXIT_INSTR_OFFSETS
	.align		4
        /*0a2c*/ 	.byte	0x04, 0x1c
        /*0a2e*/ 	.short	(.L_49 - .L_48)


	//   ....[0]....
.L_48:
        /*0a30*/ 	.word	0x00002600


	//   ....[1]....
        /*0a34*/ 	.word	0x00002af0


	//   ....[2]....
        /*0a38*/ 	.word	0x00002b50


	//   ....[3]....
        /*0a3c*/ 	.word	0x00003a50


	//   ....[4]....
        /*0a40*/ 	.word	0x00004a80


	//   ....[5]....
        /*0a44*/ 	.word	0x00004ac0


	//   ....[6]....
        /*0a48*/ 	.word	0x00008ce0


	//   ....[7]....
        /*0a4c*/ 	.word	0x00008d60


	//   ....[8]....
        /*0a50*/ 	.word	0x00008d90


	//   ....[9]....
        /*0a54*/ 	.word	0x00008e00


	//----- nvinfo : EIATTR_MAX_THREADS
	.align		4
.L_49:
        /*0a58*/ 	.byte	0x04, 0x05
        /*0a5a*/ 	.short	(.L_51 - .L_50)
.L_50:
        /*0a5c*/ 	.word	0x00000100
        /*0a60*/ 	.word	0x00000001
        /*0a64*/ 	.word	0x00000001


	//----- nvinfo : EIATTR_CRS_STACK_SIZE
	.align		4
.L_51:
        /*0a68*/ 	.byte	0x04, 0x1e
        /*0a6a*/ 	.short	(.L_53 - .L_52)
.L_52:
        /*0a6c*/ 	.word	0x00000000


	//----- nvinfo : EIATTR_CBANK_PARAM_SIZE
	.align		4
.L_53:
        /*0a70*/ 	.byte	0x03, 0x19
        /*0a72*/ 	.short	0x0800


	//----- nvinfo : EIATTR_PARAM_CBANK
	.align		4
        /*0a74*/ 	.byte	0x04, 0x0a
        /*0a76*/ 	.short	(.L_55 - .L_54)
	.align		4
.L_54:
        /*0a78*/ 	.word	index@(.nv.constant0._ZN7cutlass13device_kernelINS_4gemm6kernel13GemmUniversalIN4cute5tupleIJiiiiEEENS1_10collective13CollectiveMmaINS1_35MainloopSm100TmaUmmaWarpSpecializedILi6ELi2ELi4ENS5_IJNS4_1CILi1EEESB_SB_EEEEENS5_IJNSA_ILi128EEESE_NSA_ILi64EEEEEENS_10bfloat16_tENS5_IJlSB_lEEESH_SI_NS4_8TiledMMAINS4_8MMA_AtomIJNS4_20SM100_MMA_F16BF16_SSISH_SH_fLi128ELi128ELNS4_4UMMA5MajorE0ELSN_0ELNSM_7ScaleInE0ELSO_0EEEEEENS4_6LayoutISC_NS5_IJNSA_ILi0EEESS_SS_EEEEENS5_IJNS4_10UnderscoreESV_SV_EEEEENS4_13SM90_TMA_LOADENS4_14ComposedLayoutINS4_7SwizzleILi3ELi4ELi3EEENS4_18smem_ptr_flag_bitsILi16EEENSR_INS5_IJNSA_ILi8EEESF_EEENS5_IJSF_SB_EEEEEEEvNS4_8identityESY_S18_vS19_EENS_8epilogue10collective18CollectiveEpilogueINS1B_23Sm100TmaWarpSpecializedILi4ELi2ELi32ELb1ELb0EEEJSG_NS5_IJNSR_ISE_SB_EENSR_INSA_ILi32EEESB_EEEEESH_SI_SH_SI_NS1B_6fusion15FusionCallbacksIS1F_NS1K_13LinCombEltActINS1B_6thread4ReLuESH_fSH_fLNS_15FloatRoundStyleE2EEESG_S1J_JEEENS4_5SM1004TMEM4LOAD26SM100_TMEM_LOAD_32dp32b32xESY_NSZ_INS10_ILi2ELi4ELi3EEES13_NSR_INS5_IJS14_S1H_EEENS5_IJS1H_SB_EEEEEEENS4_39AutoVectorizingCopyWithAssumedAlignmentILi128EEENS4_14SM90_TMA_STOREES20_S22_S22_EEEvvEEEEvNT_6ParamsE)
        /*0a7c*/ 	.short	0x0380
        /*0a7e*/ 	.short	0x0800


	//----- nvinfo : EIATTR_SW_WAR
	.align		4
.L_55:
        /*0a80*/ 	.byte	0x04, 0x36
        /*0a82*/ 	.short	(.L_57 - .L_56)
.L_56:
        /*0a84*/ 	.word	0x00000008
.L_57:


//--------------------- .nv.callgraph             --------------------------
	.section	.nv.callgraph,"",@"SHT_CUDA_CALLGRAPH"
	.align	4
	.sectionentsize	8
	.align		4
        /*0000*/ 	.word	0x00000000
	.align		4
        /*0004*/ 	.word	0xffffffff
	.align		4
        /*0008*/ 	.word	index@(_ZN7cutlass13device_kernelINS_4gemm6kernel13GemmUniversalIN4cute5tupleIJiiiiEEENS1_10collective13CollectiveMmaINS1_35MainloopSm100TmaUmmaWarpSpecializedILi6ELi2ELi4ENS5_IJNS4_1CILi1EEESB_SB_EEEEENS5_IJNSA_ILi128EEESE_NSA_ILi64EEEEEENS_10bfloat16_tENS5_IJlSB_lEEESH_SI_NS4_8TiledMMAINS4_8MMA_AtomIJNS4_20SM100_MMA_F16BF16_SSISH_SH_fLi128ELi128ELNS4_4UMMA5MajorE0ELSN_0ELNSM_7ScaleInE0ELSO_0EEEEEENS4_6LayoutISC_NS5_IJNSA_ILi0EEESS_SS_EEEEENS5_IJNS4_10UnderscoreESV_SV_EEEEENS4_13SM90_TMA_LOADENS4_14ComposedLayoutINS4_7SwizzleILi3ELi4ELi3EEENS4_18smem_ptr_flag_bitsILi16EEENSR_INS5_IJNSA_ILi8EEESF_EEENS5_IJSF_SB_EEEEEEEvNS4_8identityESY_S18_vS19_EENS_8epilogue10collective18CollectiveEpilogueINS1B_23Sm100TmaWarpSpecializedILi4ELi2ELi32ELb1ELb0EEEJSG_NS5_IJNSR_ISE_SB_EENSR_INSA_ILi32EEESB_EEEEESH_SI_SH_SI_NS1B_6fusion15FusionCallbacksIS1F_NS1K_13LinCombEltActINS1B_6thread4ReLuESH_fSH_fLNS_15FloatRoundStyleE2EEESG_S1J_JEEENS4_5SM1004TMEM4LOAD26SM100_TMEM_LOAD_32dp32b32xESY_NSZ_INS10_ILi2ELi4ELi3EEES13_NSR_INS5_IJS14_S1H_EEENS5_IJS1H_SB_EEEEEEENS4_39AutoVectorizingCopyWithAssumedAlignmentILi128EEENS4_14SM90_TMA_STOREES20_S22_S22_EEEvvEEEEvNT_6ParamsE)
	.align		4
        /*000c*/ 	.word	index@(__assertfail)
	.align		4
        /*0010*/ 	.word	0x00000000
	.align		4
        /*0014*/ 	.word	0xfffffffe
	.align		4
        /*0018*/ 	.word	0x00000000
	.align		4
        /*001c*/ 	.word	0xfffffffd
	.align		4
        /*0020*/ 	.word	0x00000000
	.align		4
        /*0024*/ 	.word	0xfffffffc


//--------------------- .nv.constant4             --------------------------
	.section	.nv.constant4,"a",@progbits
	.align	8
	.align		8
.nv.constant4:
        /*0000*/ 	.dword	__assertfail
	.align		8
        /*0008*/ 	.dword	__unnamed_1
	.align		8
        /*0010*/ 	.dword	__unnamed_2
	.align		8
        /*0018*/ 	.dword	_ZN39_INTERNAL_664b05b4_4_k_cu_b98d2e7e_37654cuda3std3__45__cpo5beginE
	.align		8
        /*0020*/ 	.dword	_ZN39_INTERNAL_664b05b4_4_k_cu_b98d2e7e_37654cuda3std3__45__cpo3endE
	.align		8
        /*0028*/ 	.dword	_ZN39_INTERNAL_664b05b4_4_k_cu_b98d2e7e_37654cuda3std3__45__cpo6cbeginE
	.align		8
        /*0030*/ 	.dword	_ZN39_INTERNAL_664b05b4_4_k_cu_b98d2e7e_37654cuda3std3__45__cpo4cendE
	.align		8
        /*0038*/ 	.dword	_ZN39_INTERNAL_664b05b4_4_k_cu_b98d2e7e_37654cuda3std3__441_GLOBAL__N__664b05b4_4_k_cu_b98d2e7e_37656ignoreE
	.align		8
        /*0040*/ 	.dword	_ZN39_INTERNAL_664b05b4_4_k_cu_b98d2e7e_37654cuda3std3__419piecewise_constructE
	.align		8
        /*0048*/ 	.dword	_ZN39_INTERNAL_664b05b4_4_k_cu_b98d2e7e_37654cuda3std3__48in_placeE
	.align		8
        /*0050*/ 	.dword	_ZN39_INTERNAL_664b05b4_4_k_cu_b98d2e7e_37654cuda3std6ranges3__45__cpo4swapE
	.align		8
        /*0058*/ 	.dword	_ZN39_INTERNAL_664b05b4_4_k_cu_b98d2e7e_37654cuda3std6ranges3__45__cpo9iter_moveE
	.align		8
        /*0060*/ 	.dword	_ZN39_INTERNAL_664b05b4_4_k_cu_b98d2e7e_37654cute7productE
	.align		8
        /*0068*/ 	.dword	_ZN39_INTERNAL_664b05b4_4_k_cu_b98d2e7e_37654cute1_E
	.align		8
        /*0070*/ 	.dword	$str$25
	.align		8
        /*0078*/ 	.dword	$str$26
	.align		8
        /*0080*/ 	.dword	$str$27
	.align		8
        /*0088*/ 	.dword	$str$28


//--------------------- .text._ZN7cutlass13device_kernelINS_4gemm6kernel13GemmUniversalIN4cute5tupleIJiiiiEEENS1_10collective13CollectiveMmaINS1_35MainloopSm100TmaUmmaWarpSpecializedILi6ELi2ELi4ENS5_IJNS4_1CILi1EEESB_SB_EEEEENS5_IJNSA_ILi128EEESE_NSA_ILi64EEEEEENS_10bfloat16_tENS5_IJlSB_lEEESH_SI_NS4_8TiledMMAINS4_8MMA_AtomIJNS4_20SM100_MMA_F16BF16_SSISH_SH_fLi128ELi128ELNS4_4UMMA5MajorE0ELSN_0ELNSM_7ScaleInE0ELSO_0EEEEEENS4_6LayoutISC_NS5_IJNSA_ILi0EEESS_SS_EEEEENS5_IJNS4_10UnderscoreESV_SV_EEEEENS4_13SM90_TMA_LOADENS4_14ComposedLayoutINS4_7SwizzleILi3ELi4ELi3EEENS4_18smem_ptr_flag_bitsILi16EEENSR_INS5_IJNSA_ILi8EEESF_EEENS5_IJSF_SB_EEEEEEEvNS4_8identityESY_S18_vS19_EENS_8epilogue10collective18CollectiveEpilogueINS1B_23Sm100TmaWarpSpecializedILi4ELi2ELi32ELb1ELb0EEEJSG_NS5_IJNSR_ISE_SB_EENSR_INSA_ILi32EEESB_EEEEESH_SI_SH_SI_NS1B_6fusion15FusionCallbacksIS1F_NS1K_13LinCombEltActINS1B_6thread4ReLuESH_fSH_fLNS_15FloatRoundStyleE2EEESG_S1J_JEEENS4_5SM1004TMEM4LOAD26SM100_TMEM_LOAD_32dp32b32xESY_NSZ_INS10_ILi2ELi4ELi3EEES13_NSR_INS5_IJS14_S1H_EEENS5_IJS1H_SB_EEEEEEENS4_39AutoVectorizingCopyWithAssumedAlignmentILi128EEENS4_14SM90_TMA_STOREES20_S22_S22_EEEvvEEEEvNT_6ParamsE --------------------------
	.section	.text._ZN7cutlass13device_kernelINS_4gemm6kernel13GemmUniversalIN4cute5tupleIJiiiiEEENS1_10collective13CollectiveMmaINS1_35MainloopSm100TmaUmmaWarpSpecializedILi6ELi2ELi4ENS5_IJNS4_1CILi1EEESB_SB_EEEEENS5_IJNSA_ILi128EEESE_NSA_ILi64EEEEEENS_10bfloat16_tENS5_IJlSB_lEEESH_SI_NS4_8TiledMMAINS4_8MMA_AtomIJNS4_20SM100_MMA_F16BF16_SSISH_SH_fLi128ELi128ELNS4_4UMMA5MajorE0ELSN_0ELNSM_7ScaleInE0ELSO_0EEEEEENS4_6LayoutISC_NS5_IJNSA_ILi0EEESS_SS_EEEEENS5_IJNS4_10UnderscoreESV_SV_EEEEENS4_13SM90_TMA_LOADENS4_14ComposedLayoutINS4_7SwizzleILi3ELi4ELi3EEENS4_18smem_ptr_flag_bitsILi16EEENSR_INS5_IJNSA_ILi8EEESF_EEENS5_IJSF_SB_EEEEEEEvNS4_8identityESY_S18_vS19_EENS_8epilogue10collective18CollectiveEpilogueINS1B_23Sm100TmaWarpSpecializedILi4ELi2ELi32ELb1ELb0EEEJSG_NS5_IJNSR_ISE_SB_EENSR_INSA_ILi32EEESB_EEEEESH_SI_SH_SI_NS1B_6fusion15FusionCallbacksIS1F_NS1K_13LinCombEltActINS1B_6thread4ReLuESH_fSH_fLNS_15FloatRoundStyleE2EEESG_S1J_JEEENS4_5SM1004TMEM4LOAD26SM100_TMEM_LOAD_32dp32b32xESY_NSZ_INS10_ILi2ELi4ELi3EEES13_NSR_INS5_IJS14_S1H_EEENS5_IJS1H_SB_EEEEEEENS4_39AutoVectorizingCopyWithAssumedAlignmentILi128EEENS4_14SM90_TMA_STOREES20_S22_S22_EEEvvEEEEvNT_6ParamsE,"ax",@progbits
	.align	128
.text._ZN7cutlass13device_kernelINS_4gemm6kernel13GemmUniversalIN4cute5tupleIJiiiiEEENS1_10collective13CollectiveMmaINS1_35MainloopSm100TmaUmmaWarpSpecializedILi6ELi2ELi4ENS5_IJNS4_1CILi1EEESB_SB_EEEEENS5_IJNSA_ILi128EEESE_NSA_ILi64EEEEEENS_10bfloat16_tENS5_IJlSB_lEEESH_SI_NS4_8TiledMMAINS4_8MMA_AtomIJNS4_20SM100_MMA_F16BF16_SSISH_SH_fLi128ELi128ELNS4_4UMMA5MajorE0ELSN_0ELNSM_7ScaleInE0ELSO_0EEEEEENS4_6LayoutISC_NS5_IJNSA_ILi0EEESS_SS_EEEEENS5_IJNS4_10UnderscoreESV_SV_EEEEENS4_13SM90_TMA_LOADENS4_14ComposedLayoutINS4_7SwizzleILi3ELi4ELi3EEENS4_18smem_ptr_flag_bitsILi16EEENSR_INS5_IJNSA_ILi8EEESF_EEENS5_IJSF_SB_EEEEEEEvNS4_8identityESY_S18_vS19_EENS_8epilogue10collective18CollectiveEpilogueINS1B_23Sm100TmaWarpSpecializedILi4ELi2ELi32ELb1ELb0EEEJSG_NS5_IJNSR_ISE_SB_EENSR_INSA_ILi32EEESB_EEEEESH_SI_SH_SI_NS1B_6fusion15FusionCallbacksIS1F_NS1K_13LinCombEltActINS1B_6thread4ReLuESH_fSH_fLNS_15FloatRoundStyleE2EEESG_S1J_JEEENS4_5SM1004TMEM4LOAD26SM100_TMEM_LOAD_32dp32b32xESY_NSZ_INS10_ILi2ELi4ELi3EEES13_NSR_INS5_IJS14_S1H_EEENS5_IJS1H_SB_EEEEEEENS4_39AutoVectorizingCopyWithAssumedAlignmentILi128EEENS4_14SM90_TMA_STOREES20_S22_S22_EEEvvEEEEvNT_6ParamsE:
        .type           _ZN7cutlass13device_kernelINS_4gemm6kernel13GemmUniversalIN4cute5tupleIJiiiiEEENS1_10collective13CollectiveMmaINS1_35MainloopSm100TmaUmmaWarpSpecializedILi6ELi2ELi4ENS5_IJNS4_1CILi1EEESB_SB_EEEEENS5_IJNSA_ILi128EEESE_NSA_ILi64EEEEEENS_10bfloat16_tENS5_IJlSB_lEEESH_SI_NS4_8TiledMMAINS4_8MMA_AtomIJNS4_20SM100_MMA_F16BF16_SSISH_SH_fLi128ELi128ELNS4_4UMMA5MajorE0ELSN_0ELNSM_7ScaleInE0ELSO_0EEEEEENS4_6LayoutISC_NS5_IJNSA_ILi0EEESS_SS_EEEEENS5_IJNS4_10UnderscoreESV_SV_EEEEENS4_13SM90_TMA_LOADENS4_14ComposedLayoutINS4_7SwizzleILi3ELi4ELi3EEENS4_18smem_ptr_flag_bitsILi16EEENSR_INS5_IJNSA_ILi8EEESF_EEENS5_IJSF_SB_EEEEEEEvNS4_8identityESY_S18_vS19_EENS_8epilogue10collective18CollectiveEpilogueINS1B_23Sm100TmaWarpSpecializedILi4ELi2ELi32ELb1ELb0EEEJSG_NS5_IJNSR_ISE_SB_EENSR_INSA_ILi32EEESB_EEEEESH_SI_SH_SI_NS1B_6fusion15FusionCallbacksIS1F_NS1K_13LinCombEltActINS1B_6thread4ReLuESH_fSH_fLNS_15FloatRoundStyleE2EEESG_S1J_JEEENS4_5SM1004TMEM4LOAD26SM100_TMEM_LOAD_32dp32b32xESY_NSZ_INS10_ILi2ELi4ELi3EEES13_NSR_INS5_IJS14_S1H_EEENS5_IJS1H_SB_EEEEEEENS4_39AutoVectorizingCopyWithAssumedAlignmentILi128EEENS4_14SM90_TMA_STOREES20_S22_S22_EEEvvEEEEvNT_6ParamsE,@function
        .size           _ZN7cutlass13device_kernelINS_4gemm6kernel13GemmUniversalIN4cute5tupleIJiiiiEEENS1_10collective13CollectiveMmaINS1_35MainloopSm100TmaUmmaWarpSpecializedILi6ELi2ELi4ENS5_IJNS4_1CILi1EEESB_SB_EEEEENS5_IJNSA_ILi128EEESE_NSA_ILi64EEEEEENS_10bfloat16_tENS5_IJlSB_lEEESH_SI_NS4_8TiledMMAINS4_8MMA_AtomIJNS4_20SM100_MMA_F16BF16_SSISH_SH_fLi128ELi128ELNS4_4UMMA5MajorE0ELSN_0ELNSM_7ScaleInE0ELSO_0EEEEEENS4_6LayoutISC_NS5_IJNSA_ILi0EEESS_SS_EEEEENS5_IJNS4_10UnderscoreESV_SV_EEEEENS4_13SM90_TMA_LOADENS4_14ComposedLayoutINS4_7SwizzleILi3ELi4ELi3EEENS4_18smem_ptr_flag_bitsILi16EEENSR_INS5_IJNSA_ILi8EEESF_EEENS5_IJSF_SB_EEEEEEEvNS4_8identityESY_S18_vS19_EENS_8epilogue10collective18CollectiveEpilogueINS1B_23Sm100TmaWarpSpecializedILi4ELi2ELi32ELb1ELb0EEEJSG_NS5_IJNSR_ISE_SB_EENSR_INSA_ILi32EEESB_EEEEESH_SI_SH_SI_NS1B_6fusion15FusionCallbacksIS1F_NS1K_13LinCombEltActINS1B_6thread4ReLuESH_fSH_fLNS_15FloatRoundStyleE2EEESG_S1J_JEEENS4_5SM1004TMEM4LOAD26SM100_TMEM_LOAD_32dp32b32xESY_NSZ_INS10_ILi2ELi4ELi3EEES13_NSR_INS5_IJS14_S1H_EEENS5_IJS1H_SB_EEEEEEENS4_39AutoVectorizingCopyWithAssumedAlignmentILi128EEENS4_14SM90_TMA_STOREES20_S22_S22_EEEvvEEEEvNT_6ParamsE,(.L_x_183 - _ZN7cutlass13device_kernelINS_4gemm6kernel13GemmUniversalIN4cute5tupleIJiiiiEEENS1_10collective13CollectiveMmaINS1_35MainloopSm100TmaUmmaWarpSpecializedILi6ELi2ELi4ENS5_IJNS4_1CILi1EEESB_SB_EEEEENS5_IJNSA_ILi128EEESE_NSA_ILi64EEEEEENS_10bfloat16_tENS5_IJlSB_lEEESH_SI_NS4_8TiledMMAINS4_8MMA_AtomIJNS4_20SM100_MMA_F16BF16_SSISH_SH_fLi128ELi128ELNS4_4UMMA5MajorE0ELSN_0ELNSM_7ScaleInE0ELSO_0EEEEEENS4_6LayoutISC_NS5_IJNSA_ILi0EEESS_SS_EEEEENS5_IJNS4_10UnderscoreESV_SV_EEEEENS4_13SM90_TMA_LOADENS4_14ComposedLayoutINS4_7SwizzleILi3ELi4ELi3EEENS4_18smem_ptr_flag_bitsILi16EEENSR_INS5_IJNSA_ILi8EEESF_EEENS5_IJSF_SB_EEEEEEEvNS4_8identityESY_S18_vS19_EENS_8epilogue10collective18CollectiveEpilogueINS1B_23Sm100TmaWarpSpecializedILi4ELi2ELi32ELb1ELb0EEEJSG_NS5_IJNSR_ISE_SB_EENSR_INSA_ILi32EEESB_EEEEESH_SI_SH_SI_NS1B_6fusion15FusionCallbacksIS1F_NS1K_13LinCombEltActINS1B_6thread4ReLuESH_fSH_fLNS_15FloatRoundStyleE2EEESG_S1J_JEEENS4_5SM1004TMEM4LOAD26SM100_TMEM_LOAD_32dp32b32xESY_NSZ_INS10_ILi2ELi4ELi3EEES13_NSR_INS5_IJS14_S1H_EEENS5_IJS1H_SB_EEEEEEENS4_39AutoVectorizingCopyWithAssumedAlignmentILi128EEENS4_14SM90_TMA_STOREES20_S22_S22_EEEvvEEEEvNT_6ParamsE)
        .other          _ZN7cutlass13device_kernelINS_4gemm6kernel13GemmUniversalIN4cute5tupleIJiiiiEEENS1_10collective13CollectiveMmaINS1_35MainloopSm100TmaUmmaWarpSpecializedILi6ELi2ELi4ENS5_IJNS4_1CILi1EEESB_SB_EEEEENS5_IJNSA_ILi128EEESE_NSA_ILi64EEEEEENS_10bfloat16_tENS5_IJlSB_lEEESH_SI_NS4_8TiledMMAINS4_8MMA_AtomIJNS4_20SM100_MMA_F16BF16_SSISH_SH_fLi128ELi128ELNS4_4UMMA5MajorE0ELSN_0ELNSM_7ScaleInE0ELSO_0EEEEEENS4_6LayoutISC_NS5_IJNSA_ILi0EEESS_SS_EEEEENS5_IJNS4_10UnderscoreESV_SV_EEEEENS4_13SM90_TMA_LOADENS4_14ComposedLayoutINS4_7SwizzleILi3ELi4ELi3EEENS4_18smem_ptr_flag_bitsILi16EEENSR_INS5_IJNSA_ILi8EEESF_EEENS5_IJSF_SB_EEEEEEEvNS4_8identityESY_S18_vS19_EENS_8epilogue10collective18CollectiveEpilogueINS1B_23Sm100TmaWarpSpecializedILi4ELi2ELi32ELb1ELb0EEEJSG_NS5_IJNSR_ISE_SB_EENSR_INSA_ILi32EEESB_EEEEESH_SI_SH_SI_NS1B_6fusion15FusionCallbacksIS1F_NS1K_13LinCombEltActINS1B_6thread4ReLuESH_fSH_fLNS_15FloatRoundStyleE2EEESG_S1J_JEEENS4_5SM1004TMEM4LOAD26SM100_TMEM_LOAD_32dp32b32xESY_NSZ_INS10_ILi2ELi4ELi3EEES13_NSR_INS5_IJS14_S1H_EEENS5_IJS1H_SB_EEEEEEENS4_39AutoVectorizingCopyWithAssumedAlignmentILi128EEENS4_14SM90_TMA_STOREES20_S22_S22_EEEvvEEEEvNT_6ParamsE,@"STO_CUDA_ENTRY STV_DEFAULT"
_ZN7cutlass13device_kernelINS_4gemm6kernel13GemmUniversalIN4cute5tupleIJiiiiEEENS1_10collective13CollectiveMmaINS1_35MainloopSm100TmaUmmaWarpSpecializedILi6ELi2ELi4ENS5_IJNS4_1CILi1EEESB_SB_EEEEENS5_IJNSA_ILi128EEESE_NSA_ILi64EEEEEENS_10bfloat16_tENS5_IJlSB_lEEESH_SI_NS4_8TiledMMAINS4_8MMA_AtomIJNS4_20SM100_MMA_F16BF16_SSISH_SH_fLi128ELi128ELNS4_4UMMA5MajorE0ELSN_0ELNSM_7ScaleInE0ELSO_0EEEEEENS4_6LayoutISC_NS5_IJNSA_ILi0EEESS_SS_EEEEENS5_IJNS4_10UnderscoreESV_SV_EEEEENS4_13SM90_TMA_LOADENS4_14ComposedLayoutINS4_7SwizzleILi3ELi4ELi3EEENS4_18smem_ptr_flag_bitsILi16EEENSR_INS5_IJNSA_ILi8EEESF_EEENS5_IJSF_SB_EEEEEEEvNS4_8identityESY_S18_vS19_EENS_8epilogue10collective18CollectiveEpilogueINS1B_23Sm100TmaWarpSpecializedILi4ELi2ELi32ELb1ELb0EEEJSG_NS5_IJNSR_ISE_SB_EENSR_INSA_ILi32EEESB_EEEEESH_SI_SH_SI_NS1B_6fusion15FusionCallbacksIS1F_NS1K_13LinCombEltActINS1B_6thread4ReLuESH_fSH_fLNS_15FloatRoundStyleE2EEESG_S1J_JEEENS4_5SM1004TMEM4LOAD26SM100_TMEM_LOAD_32dp32b32xESY_NSZ_INS10_ILi2ELi4ELi3EEES13_NSR_INS5_IJS14_S1H_EEENS5_IJS1H_SB_EEEEEEENS4_39AutoVectorizingCopyWithAssumedAlignmentILi128EEENS4_14SM90_TMA_STOREES20_S22_S22_EEEvvEEEEvNT_6ParamsE:
[----:B------:R-:W1:Y:S01]  /*0000*/  LDC R1, c[0x0][0x37c] ;  /* 0x0000df00ff017b82 */ /* 0x000e620000000800 */
[----:B------:R-:W2:Y:S01]  /*0010*/  S2R R105, SR_TID.X ;  /* 0x0000000000697919 */ /* 0x000ea20000002100 */
[----:B------:R-:W3:Y:S01]  /*0020*/  LDCU.64 UR6, c[0x0][0x890] ;  /* 0x00011200ff0677ac */ /* 0x000ee20008000a00 */
[----:B------:R-:W-:Y:S02]  /*0030*/  PRMT R92, RZ, 0x7610, R92 ;  /* 0x00007610ff5c7816 */ /* 0x000fe4000000005c */
[----:B------:R-:W-:Y:S01]  /*0040*/  ELECT P5, URZ, PT ;  /* 0x0000000000ff782f */ /* 0x000fe200038a0000 */
[----:B------:R-:W4:Y:S01]  /*0050*/  LDCU.64 UR44, c[0x0][0x358] ;  /* 0x00006b00ff2c77ac */ /* 0x000f220008000a00 */
[----:B---3--:R-:W-:-:S04]  /*0060*/  UISETP.NE.U32.AND UP2, UPT, UR6, URZ, UPT ;  /* 0x000000ff0600728c */ /* 0x008fc8000bf45070 */
[----:B------:R-:W-:Y:S01]  /*0070*/  UISETP.NE.AND.EX UP2, UPT, UR7, URZ, UPT, UP2 ;  /* 0x000000ff0700728c */ /* 0x000fe2000bf45320 */
[----:B--2---:R-:W-:-:S05]  /*0080*/  SHF.R.U32.HI R96, RZ, 0x5, R105 ;  /* 0x00000005ff607819 */ /* 0x004fca0000011669 */
[----:B------:R-:W2:Y:S02]  /*0090*/  SHFL.IDX PT, R0, R96, RZ, 0x1f ;  /* 0x00001fff60007589 */ /* 0x000ea400000e0000 */
[----:B--2---:R-:W-:Y:S01]  /*00a0*/  R2UR UR8, R0 ;  /* 0x00000000000872ca */ /* 0x004fe200000e0000 */
[----:B-1--4-:R-:W-:Y:S05]  /*00b0*/  BRA.U UP2, `(.L_x_0) ;  /* 0x00000001022c7547 */ /* 0x012fea000b800000 */
[----:B------:R-:W1:Y:S02]  /*00c0*/  LDCU.64 UR4, c[0x0][0x888] ;  /* 0x00011100ff0477ac */ /* 0x000e640008000a00 */
[----:B-1----:R-:W-:-:S04]  /*00d0*/  UISETP.NE.U32.AND UP0, UPT, UR4, URZ, UPT ;  /* 0x000000ff0400728c */ /* 0x002fc8000bf05070 */
[----:B------:R-:W-:-:S09]  /*00e0*/  UISETP.NE.AND.EX UP0, UPT, UR5, URZ, UPT, UP0 ;  /* 0x000000ff0500728c */ /* 0x000fd2000bf05300 */
[----:B------:R-:W-:Y:S05]  /*00f0*/  BRA.U !UP0, `(.L_x_1) ;  /* 0x0000000108107547 */ /* 0x000fea000b800000 */
[----:B------:R-:W1:Y:S02]  /*0100*/  LDC.64 R2, c[0x0][0x888] ;  /* 0x00022200ff027b82 */ /* 0x000e640000000a00 */
[----:B-1----:R1:W5:Y:S01]  /*0110*/  LDG.E R49, desc[UR44][R2.64] ;  /* 0x0000002c02317981 */ /* 0x002362000c1e1900 */
[----:B------:R-:W-:Y:S01]  /*0120*/  HFMA2 R92, -RZ, RZ, 0, 5.9604644775390625e-08 ;  /* 0x00000001ff5c7431 */ /* 0x000fe200000001ff */
[----:B------:R-:W-:Y:S05]  /*0130*/  BRA `(.L_x_0) ;  /* 0x00000000000c7947 */ /* 0x000fea0003800000 */
.L_x_1:
[----:B------:R-:W1:Y:S01]  /*0140*/  LDCU UR4, c[0x0][0x880] ;  /* 0x00011000ff0477ac */ /* 0x000e620008000800 */
[----:B------:R-:W-:Y:S01]  /*0150*/  HFMA2 R92, -RZ, RZ, 0, 5.9604644775390625e-08 ;  /* 0x00000001ff5c7431 */ /* 0x000fe200000001ff */
[----:B-1----:R-:W-:-:S07]  /*0160*/  MOV R49, UR4 ;  /* 0x0000000400317c02 */ /* 0x002fce0008000f00 */
.L_x_0:
[----:B------:R-:W2:Y:S02]  /*0170*/  LDCU.64 UR4, c[0x0][0x8b0] ;  /* 0x00011600ff0477ac */ /* 0x000ea40008000a00 */
[----:B--2---:R-:W-:-:S04]  /*0180*/  UISETP.NE.U32.AND UP0, UPT, UR4, URZ, UPT ;  /* 0x000000ff0400728c */ /* 0x004fc8000bf05070 */
[----:B------:R-:W-:-:S09]  /*0190*/  UISETP.NE.AND.EX UP0, UPT, UR5, URZ, UPT, UP0 ;  /* 0x000000ff0500728c */ /* 0x000fd2000bf05300 */
[----:B------:R-:W-:Y:S05]  /*01a0*/  BRA.U UP0, `(.L_x_2) ;  /* 0x0000000100247547 */ /* 0x000fea000b800000 */
[----:B------:R-:W2:Y:S02]  /*01b0*/  LDCU.64 UR4, c[0x0][0x8a8] ;  /* 0x00011500ff0477ac */ /* 0x000ea40008000a00 */
[----:B--2---:R-:W-:-:S04]  /*01c0*/  UISETP.NE.U32.AND UP0, UPT, UR4, URZ, UPT ;  /* 0x000000ff0400728c */ /* 0x004fc8000bf05070 */
[----:B------:R-:W-:-:S09]  /*01d0*/  UISETP.NE.AND.EX UP0, UPT, UR5, URZ, UPT, UP0 ;  /* 0x000000ff0500728c */ /* 0x000fd2000bf05300 */
[----:B------:R-:W-:Y:S05]  /*01e0*/  BRA.U !UP0, `(.L_x_3) ;  /* 0x00000001080c7547 */ /* 0x000fea000b800000 */
[----:B-1----:R-:W1:Y:S02]  /*01f0*/  LDC.64 R2, c[0x0][0x8a8] ;  /* 0x00022a00ff027b82 */ /* 0x002e640000000a00 */
[----:B-1----:R2:W5:Y:S01]  /*0200*/  LDG.E R47, desc[UR44][R2.64] ;  /* 0x0000002c022f7981 */ /* 0x002562000c1e1900 */
[----:B------:R-:W-:Y:S05]  /*0210*/  BRA `(.L_x_2) ;  /* 0x0000000000087947 */ /* 0x000fea0003800000 */
.L_x_3:
[----:B------:R-:W2:Y:S02]  /*0220*/  LDCU UR4, c[0x0][0x8a0] ;  /* 0x00011400ff0477ac */ /* 0x000ea40008000800 */
[----:B--2---:R-:W-:Y:S02]  /*0230*/  MOV R47, UR4 ;  /* 0x00000004002f7c02 */ /* 0x004fe40008000f00 */
.L_x_2:
[----:B------:R-:W-:Y:S01]  /*0240*/  IMAD.U32 R0, RZ, RZ, UR8 ;  /* 0x00000008ff007e24 */ /* 0x000fe2000f8e00ff */
[----:B------:R-:W-:Y:S04]  /*0250*/  BSSY.RECONVERGENT B0, `(.L_x_4) ;  /* 0x000000c000007945 */ /* 0x000fe80003800200 */
[C---:B------:R-:W-:Y:S02]  /*0260*/  ISETP.NE.OR P1, PT, R0.reuse, 0x1, !P5 ;  /* 0x000000010000780c */ /* 0x040fe40006f25670 */
[----:B------:R-:W-:-:S11]  /*0270*/  ISETP.NE.OR P0, PT, R0, 0x3, !P5 ;  /* 0x000000030000780c */ /* 0x000fd60006f05670 */
[----:B------:R-:W-:Y:S05]  /*0280*/  @P1 BRA `(.L_x_5) ;  /* 0x0000000000201947 */ /* 0x000fea0003800000 */
[----:B------:R-:W3:Y:S02]  /*0290*/  LDCU.64 UR4, c[0x0][0x348] ;  /* 0x00006900ff0477ac */ /* 0x000ee40008000a00 */
[----:B---3--:R-:W-:Y:S02]  /*02a0*/  UIADD3 UR10, UP1, UPT, UR4, 0x80, URZ ;  /* 0x00000080040a7890 */ /* 0x008fe4000ff3e0ff */
[----:B------:R-:W-:Y:S02]  /*02b0*/  UIADD3 UR4, UP0, UPT, UR4, 0x180, URZ ;  /* 0x0000018004047890 */ /* 0x000fe4000ff1e0ff */
[----:B------:R-:W-:Y:S02]  /*02c0*/  UIADD3.X UR11, UPT, UPT, URZ, UR5, URZ, UP1, !UPT ;  /* 0x00000005ff0b7290 */ /* 0x000fe40008ffe4ff */
[----:B------:R-:W-:-:S07]  /*02d0*/  UIADD3.X UR5, UPT, UPT, URZ, UR5, URZ, UP0, !UPT ;  /* 0x00000005ff057290 */ /* 0x000fce00087fe4ff */
[----:B------:R3:W-:Y:S02]  /*02e0*/  UTMACCTL.PF [UR10] ;  /* 0x000000000a0079b9 */ /* 0x0007e40008040000 */
[----:B------:R3:W-:Y:S02]  /*02f0*/  UTMACCTL.PF [UR4] ;  /* 0x00000000040079b9 */ /* 0x0007e40008040000 */
[----:B---3--:R-:W-:Y:S01]  /*0300*/  NOP ;  /* 0x0000000000007918 */ /* 0x008fe20000000000 */
.L_x_5:
[----:B------:R-:W-:Y:S05]  /*0310*/  BSYNC.RECONVERGENT B0 ;  /* 0x0000000000007941 */ /* 0x000fea0003800200 */
.L_x_4:
[----:B------:R-:W-:Y:S04]  /*0320*/  BSSY.RECONVERGENT B0, `(.L_x_6) ;  /* 0x000000a000007945 */ /* 0x000fe80003800200 */
        /* <DEDUP_REMOVED lines=9> */
.L_x_7:
[----:B------:R-:W-:Y:S05]  /*03c0*/  BSYNC.RECONVERGENT B0 ;  /* 0x0000000000007941 */ /* 0x000fea0003800200 */
.L_x_6:
[----:B------:R-:W3:Y:S01]  /*03d0*/  LDCU.64 UR4, c[0x0][0x888] ;  /* 0x00011100ff0477ac */ /* 0x000ee20008000a00 */
[----:B------:R-:W-:Y:S02]  /*03e0*/  UISETP.EQ.U32.AND UP0, UPT, UR6, URZ, UPT ;  /* 0x000000ff0600728c */ /* 0x000fe4000bf02070 */
[----:B------:R-:W-:Y:S02]  /*03f0*/  UPLOP3.LUT UP3, UPT, UPT, UPT, UPT, 0x40, 0x4 ;  /* 0x000000000004789c */ /* 0x000fe40003f6e870 */
[----:B---3--:R-:W-:-:S04]  /*0400*/  UISETP.NE.U32.AND UP1, UPT, UR4, URZ, UPT ;  /* 0x000000ff0400728c */ /* 0x008fc8000bf25070 */
[----:B------:R-:W-:-:S04]  /*0410*/  UISETP.NE.AND.EX UP1, UPT, UR5, URZ, UPT, UP1 ;  /* 0x000000ff0500728c */ /* 0x000fc8000bf25310 */
[----:B------:R-:W-:-:S04]  /*0420*/  UISETP.EQ.OR.EX UP4, UPT, UR7, URZ, !UP1, UP0 ;  /* 0x000000ff0700728c */ /* 0x000fc8000cf82700 */
[----:B------:R-:W-:-:S05]  /*0430*/  UP2UR UR48, UPR, URZ, 0x10 ;  /* 0x00000010ff307883 */ /* 0x000fca0008000000 */
[----:B------:R-:W-:Y:S07]  /*0440*/  BRA.U !UP4, `(.L_x_8) ;  /* 0x000000010c147547 */ /* 0x000fee000b800000 */
[----:B------:R-:W-:Y:S01]  /*0450*/  PLOP3.LUT P1, PT, PT, PT, UP2, 0x80, 0x8 ;  /* 0x000000000008781c */ /* 0x000fe20003f2f028 */
[----:B------:R-:W-:-:S12]  /*0460*/  UPLOP3.LUT UP3, UPT, UPT, UPT, UP1, 0x40, 0x4 ;  /* 0x000000000004789c */ /* 0x000fd80003f6e810 */
[----:B-----5:R-:W-:-:S13]  /*0470*/  @!P1 FSETP.EQ.AND P0, PT, R49, RZ, PT ;  /* 0x000000ff3100920b */ /* 0x020fda0003f02000 */
[----:B------:R-:W-:Y:S01]  /*0480*/  @!P1 VOTEU.ANY UP0, P0 ;  /* 0x0000000000ff9886 */ /* 0x000fe20000000100 */
[----:B------:R-:W-:-:S11]  /*0490*/  @!UP2 UPLOP3.LUT UP3, UPT, UPT, UPT, UP0, 0x80, 0x8 ;  /* 0x000000000008a89c */ /* 0x000fd60003f6f000 */
.L_x_8:
[----:B-12---:R-:W1:Y:S01]  /*04a0*/  SHFL.IDX PT, R2, R96, RZ, 0x1f ;  /* 0x00001fff60027589 */ /* 0x006e6200000e0000 */
[----:B------:R-:W-:-:S04]  /*04b0*/  UISETP.NE.AND UP0, UPT, UR8, 0x2, UPT ;  /* 0x000000020800788c */ /* 0x000fc8000bf05270 */
[----:B------:R-:W-:Y:S01]  /*04c0*/  USEL UR6, URZ, 0x1, UP0 ;  /* 0x00000001ff067887 */ /* 0x000fe20008000000 */
[----:B-1----:R-:W-:-:S13]  /*04d0*/  ISETP.NE.AND P0, PT, R2, RZ, PT ;  /* 0x000000ff0200720c */ /* 0x002fda0003f05270 */
[----:B------:R-:W-:Y:S05]  /*04e0*/  @P0 BRA `(.L_x_9) ;  /* 0x0000000000580947 */ /* 0x000fea0003800000 */
[----:B------:R-:W1:Y:S01]  /*04f0*/  S2UR UR5, SR_CgaCtaId ;  /* 0x00000000000579c3 */ /* 0x000e620000008800 */
[----:B------:R-:W-:Y:S01]  /*0500*/  UMOV UR7, 0x400 ;  /* 0x0000040000077882 */ /* 0x000fe20000000000 */
[----:B------:R-:W-:Y:S01]  /*0510*/  UMOV UR4, 0x1 ;  /* 0x0000000100047882 */ /* 0x000fe20000000000 */
[----:B------:R-:W-:Y:S01]  /*0520*/  ELECT P0, URZ, PT ;  /* 0x0000000000ff782f */ /* 0x000fe20003800000 */
[----:B------:R-:W-:-:S04]  /*0530*/  UIADD3 UR10, UPT, UPT, -UR4, 0x100000, URZ ;  /* 0x00100000040a7890 */ /* 0x000fc8000fffe1ff */
[----:B------:R-:W-:Y:S02]  /*0540*/  USHF.L.U32 UR11, UR10, 0xb, URZ ;  /* 0x0000000b0a0b7899 */ /* 0x000fe400080006ff */
[----:B------:R-:W-:Y:S02]  /*0550*/  USHF.L.U32 UR10, UR10, 0x1, URZ ;  /* 0x000000010a0a7899 */ /* 0x000fe400080006ff */
[----:B-1----:R-:W-:Y:S01]  /*0560*/  ULEA UR5, UR5, UR7, 0x18 ;  /* 0x0000000705057291 */ /* 0x002fe2000f8ec0ff */
[----:B------:R-:W1:Y:S11]  /*0570*/  FENCE.VIEW.ASYNC.S ;  /* 0x00000000000073c6 */ /* 0x000e760000000000 */
[----:B-1----:R1:W2:Y:S01]  /*0580*/  SYNCS.EXCH.64 URZ, [UR5], UR10 ;  /* 0x0000000a05ff75b2 */ /* 0x0022a20008000100 */
[----:B------:R1:W3:Y:S01]  /*0590*/  SYNCS.EXCH.64 URZ, [UR5+0x30], UR10 ;  /* 0x0000300a05ff75b2 */ /* 0x0002e20008000100 */
[----:B------:R1:W4:Y:S01]  /*05a0*/  SYNCS.EXCH.64 URZ, [UR5+0x8], UR10 ;  /* 0x0000080a05ff75b2 */ /* 0x0003220008000100 */
[----:B------:R1:W1:Y:S01]  /*05b0*/  SYNCS.EXCH.64 URZ, [UR5+0x38], UR10 ;  /* 0x0000380a05ff75b2 */ /* 0x0002620008000100 */
        /* <DEDUP_REMOVED lines=8> */
[----:B------:R-:W-:Y:S01]  /*0640*/  NOP ;  /* 0x0000000000007918 */ /* 0x000fe20000000000 */
.L_x_9:
[----:B------:R-:W2:Y:S01]  /*0650*/  SHFL.IDX PT, R2, R96, RZ, 0x1f ;  /* 0x00001fff60027589 */ /* 0x000ea200000e0000 */
[----:B------:R-:W-:Y:S01]  /*0660*/  NOP ;  /* 0x0000000000007918 */ /* 0x000fe20000000000 */
[----:B--2---:R-:W-:-:S13]  /*0670*/  ISETP.NE.AND P0, PT, R2, 0x1, PT ;  /* 0x000000010200780c */ /* 0x004fda0003f05270 */
[----:B------:R-:W-:Y:S05]  /*0680*/  @P0 BRA `(.L_x_10) ;  /* 0x0000000000580947 */ /* 0x000fea0003800000 */
[----:B------:R-:W2:Y:S01]  /*0690*/  S2UR UR7, SR_CgaCtaId ;  /* 0x00000000000779c3 */ /* 0x000ea20000008800 */
[----:B------:R-:W-:Y:S01]  /*06a0*/  UMOV UR9, 0x400 ;  /* 0x0000040000097882 */ /* 0x000fe20000000000 */
[----:B-1----:R-:W-:Y:S01]  /*06b0*/  UMOV UR5, 0x20 ;  /* 0x0000002000057882 */ /* 0x002fe20000000000 */
[----:B------:R-:W-:Y:S01]  /*06c0*/  UMOV UR4, 0x80 ;  /* 0x0000008000047882 */ /* 0x000fe20000000000 */
[----:B------:R-:W-:-:S04]  /*06d0*/  UIADD3 UR10, UPT, UPT, -UR5, 0x100000, URZ ;  /* 0x00100000050a7890 */ /* 0x000fc8000fffe1ff */
[----:B------:R-:W-:Y:S02]  /*06e0*/  USHF.L.U32 UR11, UR10, 0xb, URZ ;  /* 0x0000000b0a0b7899 */ /* 0x000fe400080006ff */
[----:B------:R-:W-:Y:S02]  /*06f0*/  USHF.L.U32 UR10, UR10, 0x1, URZ ;  /* 0x000000010a0a7899 */ /* 0x000fe400080006ff */
[----:B------:R-:W-:-:S04]  /*0700*/  UIADD3 UR4, UPT, UPT, -UR4, 0x100000, URZ ;  /* 0x0010000004047890 */ /* 0x000fc8000fffe1ff */
[----:B------:R-:W-:Y:S02]  /*0710*/  USHF.L.U32 UR5, UR4, 0xb, URZ ;  /* 0x0000000b04057899 */ /* 0x000fe400080006ff */
[----:B------:R-:W-:Y:S01]  /*0720*/  USHF.L.U32 UR4, UR4, 0x1, URZ ;  /* 0x0000000104047899 */ /* 0x000fe200080006ff */
[----:B------:R-:W-:Y:S01]  /*0730*/  ELECT P0, URZ, PT ;  /* 0x0000000000ff782f */ /* 0x000fe20003800000 */
[----:B--2---:R-:W-:Y:S01]  /*0740*/  ULEA UR7, UR7, UR9, 0x18 ;  /* 0x0000000907077291 */ /* 0x004fe2000f8ec0ff */
[----:B------:R-:W1:Y:S11]  /*0750*/  FENCE.VIEW.ASYNC.S ;  /* 0x00000000000073c6 */ /* 0x000e760000000000 */
[----:B-1----:R2:W1:Y:S01]  /*0760*/  SYNCS.EXCH.64 URZ, [UR7+0x60], UR10 ;  /* 0x0000600a07ff75b2 */ /* 0x0024620008000100 */
[----:B------:R2:W1:Y:S01]  /*0770*/  SYNCS.EXCH.64 URZ, [UR7+0x80], UR4 ;  /* 0x0000800407ff75b2 */ /* 0x0004620008000100 */
[----:B------:R2:W1:Y:S01]  /*0780*/  SYNCS.EXCH.64 URZ, [UR7+0x68], UR10 ;  /* 0x0000680a07ff75b2 */ /* 0x0004620008000100 */
[----:B------:R2:W1:Y:S01]  /*0790*/  SYNCS.EXCH.64 URZ, [UR7+0x88], UR4 ;  /* 0x0000880407ff75b2 */ /* 0x0004620008000100 */
[----:B------:R2:W1:Y:S01]  /*07a0*/  SYNCS.EXCH.64 URZ, [UR7+0x70], UR10 ;  /* 0x0000700a07ff75b2 */ /* 0x0004620008000100 */
[----:B------:R2:W1:Y:S01]  /*07b0*/  SYNCS.EXCH.64 URZ, [UR7+0x90], UR4 ;  /* 0x0000900407ff75b2 */ /* 0x0004620008000100 */
[----:B------:R2:W1:Y:S01]  /*07c0*/  SYNCS.EXCH.64 URZ, [UR7+0x78], UR10 ;  /* 0x0000780a07ff75b2 */ /* 0x0004620008000100 */
[----:B------:R2:W1:Y:S02]  /*07d0*/  SYNCS.EXCH.64 URZ, [UR7+0x98], UR4 ;  /* 0x0000980407ff75b2 */ /* 0x0004640008000100 */
[----:B--2---:R-:W-:Y:S01]  /*07e0*/  NOP ;  /* 0x0000000000007918 */ /* 0x004fe20000000000 */
.L_x_10:
[----:B------:R-:W2:Y:S01]  /*07f0*/  SHFL.IDX PT, R2, R96, RZ, 0x1f ;  /* 0x00001fff60027589 */ /* 0x000ea200000e0000 */
[----:B------:R-:W-:Y:S01]  /*0800*/  NOP ;  /* 0x0000000000007918 */ /* 0x000fe20000000000 */
[----:B--2---:R-:W-:-:S13]  /*0810*/  ISETP.NE.AND P0, PT, R2, 0x3, PT ;  /* 0x000000030200780c */ /* 0x004fda0003f05270 */
[----:B------:R-:W-:Y:S05]  /*0820*/  @P0 BRA `(.L_x_11) ;  /* 0x0000000000300947 */ /* 0x000fea0003800000 */
[----:B-1----:R-:W1:Y:S01]  /*0830*/  S2UR UR5, SR_CgaCtaId ;  /* 0x00000000000579c3 */ /* 0x002e620000008800 */
        /* <DEDUP_REMOVED lines=8> */
[----:B-1----:R2:W1:Y:S01]  /*08c0*/  SYNCS.EXCH.64 URZ, [UR5+0xa0], UR10 ;  /* 0x0000a00a05ff75b2 */ /* 0x0024620008000100 */
[----:B------:R2:W1:Y:S02]  /*08d0*/  SYNCS.EXCH.64 URZ, [UR5+0xa8], UR10 ;  /* 0x0000a80a05ff75b2 */ /* 0x0004640008000100 */
[----:B--2---:R-:W-:Y:S01]  /*08e0*/  NOP ;  /* 0x0000000000007918 */ /* 0x004fe20000000000 */
.L_x_11:
[----:B------:R-:W2:Y:S01]  /*08f0*/  SHFL.IDX PT, R2, R96, RZ, 0x1f ;  /* 0x00001fff60027589 */ /* 0x000ea200000e0000 */
[----:B------:R-:W-:Y:S01]  /*0900*/  NOP ;  /* 0x0000000000007918 */ /* 0x000fe20000000000 */
[----:B--2---:R-:W-:-:S13]  /*0910*/  ISETP.NE.AND P0, PT, R2, 0x4, PT ;  /* 0x000000040200780c */ /* 0x004fda0003f05270 */
[----:B------:R-:W-:Y:S05]  /*0920*/  @P0 BRA `(.L_x_12) ;  /* 0x00000000004c0947 */ /* 0x000fea0003800000 */
[----:B-1----:R-:W1:Y:S01]  /*0930*/  S2UR UR5, SR_CgaCtaId ;  /* 0x00000000000579c3 */ /* 0x002e620000008800 */
[----:B------:R-:W-:Y:S01]  /*0940*/  UMOV UR9, 0xe0 ;  /* 0x000000e000097882 */ /* 0x000fe20000000000 */
[----:B------:R-:W-:Y:S01]  /*0950*/  UMOV UR7, 0x400 ;  /* 0x0000040000077882 */ /* 0x000fe20000000000 */
[----:B------:R-:W-:Y:S01]  /*0960*/  USEL UR9, UR9, 0x100, UP3 ;  /* 0x0000010009097887 */ /* 0x000fe20009800000 */
[----:B------:R-:W-:Y:S01]  /*0970*/  UMOV UR4, 0x1 ;  /* 0x0000000100047882 */ /* 0x000fe20000000000 */
[----:B------:R-:W-:Y:S01]  /*0980*/  ELECT P0, URZ, PT ;  /* 0x0000000000ff782f */ /* 0x000fe20003800000 */
[----:B------:R-:W-:-:S04]  /*0990*/  UIADD3 UR10, UPT, UPT, -UR4, 0x100000, URZ ;  /* 0x00100000040a7890 */ /* 0x000fc8000fffe1ff */
[----:B------:R-:W-:Y:S02]  /*09a0*/  USHF.L.U32 UR11, UR10, 0xb, URZ ;  /* 0x0000000b0a0b7899 */ /* 0x000fe400080006ff */
[----:B------:R-:W-:Y:S02]  /*09b0*/  USHF.L.U32 UR10, UR10, 0x1, URZ ;  /* 0x000000010a0a7899 */ /* 0x000fe400080006ff */
[----:B------:R-:W-:-:S04]  /*09c0*/  UIADD3 UR12, UPT, UPT, -UR9, 0x100000, URZ ;  /* 0x00100000090c7890 */ /* 0x000fc8000fffe1ff */
[----:B------:R-:W-:Y:S02]  /*09d0*/  USHF.L.U32 UR13, UR12, 0xb, URZ ;  /* 0x0000000b0c0d7899 */ /* 0x000fe400080006ff */
[----:B------:R-:W-:Y:S02]  /*09e0*/  USHF.L.U32 UR12, UR12, 0x1, URZ ;  /* 0x000000010c0c7899 */ /* 0x000fe400080006ff */
[----:B-1----:R-:W-:Y:S01]  /*09f0*/  ULEA UR5, UR5, UR7, 0x18 ;  /* 0x0000000705057291 */ /* 0x002fe2000f8ec0ff */
[----:B------:R-:W1:Y:S11]  /*0a00*/  FENCE.VIEW.ASYNC.S ;  /* 0x00000000000073c6 */ /* 0x000e760000000000 */
[----:B-1----:R2:W1:Y:S01]  /*0a10*/  SYNCS.EXCH.64 URZ, [UR5+0xb0], UR10 ;  /* 0x0000b00a05ff75b2 */ /* 0x0024620008000100 */
[----:B------:R2:W1:Y:S01]  /*0a20*/  SYNCS.EXCH.64 URZ, [UR5+0xc0], UR12 ;  /* 0x0000c00c05ff75b2 */ /* 0x0004620008000100 */
[----:B------:R2:W1:Y:S01]  /*0a30*/  SYNCS.EXCH.64 URZ, [UR5+0xb8], UR10 ;  /* 0x0000b80a05ff75b2 */ /* 0x0004620008000100 */
[----:B------:R2:W1:Y:S02]  /*0a40*/  SYNCS.EXCH.64 URZ, [UR5+0xc8], UR12 ;  /* 0x0000c80c05ff75b2 */ /* 0x0004640008000100 */
[----:B--2---:R-:W-:Y:S01]  /*0a50*/  NOP ;  /* 0x0000000000007918 */ /* 0x004fe20000000000 */
.L_x_12:
        /* <DEDUP_REMOVED lines=26> */
.L_x_13:
        /* <DEDUP_REMOVED lines=18> */
.L_x_14:
[----:B-1----:R-:W1:Y:S01]  /*0d20*/  S2UR UR5, SR_CTAID.X ;  /* 0x00000000000579c3 */ /* 0x002e620000002500 */
[----:B------:R-:W-:-:S05]  /*0d30*/  CS2R.32 R91, SR_CgaSize ;  /* 0x00000000005b7805 */ /* 0x000fca0000008a00 */
[----:B------:R-:W-:-:S05]  /*0d40*/  IMAD R91, R91, -0xa0, RZ ;  /* 0xffffff605b5b7824 */ /* 0x000fca00078e02ff */
[----:B------:R-:W-:-:S14]  /*0d50*/  R2UR UR9, R91 ;  /* 0x000000005b0972ca */ /* 0x000fdc00000e0000 */
[----:B------:R-:W2:Y:S01]  /*0d60*/  LDCU UR9, c[0x0][UR9+0x2b0] ;  /* 0x00005600090977ac */ /* 0x000ea20008000800 */
[----:B------:R-:W-:Y:S01]  /*0d70*/  NOP ;  /* 0x0000000000007918 */ /* 0x000fe20000000000 */
[----:B------:R-:W-:-:S05]  /*0d80*/  CS2R.32 R91, SR_CgaSize ;  /* 0x00000000005b7805 */ /* 0x000fca0000008a00 */
[----:B------:R-:W-:-:S05]  /*0d90*/  IMAD R91, R91, -0xa0, RZ ;  /* 0xffffff605b5b7824 */ /* 0x000fca00078e02ff */
[----:B------:R-:W-:-:S14]  /*0da0*/  R2UR UR7, R91 ;  /* 0x000000005b0772ca */ /* 0x000fdc00000e0000 */
[----:B------:R-:W3:Y:S01]  /*0db0*/  LDCU UR7, c[0x0][UR7+0x2b4] ;  /* 0x00005680070777ac */ /* 0x000ee20008000800 */
[----:B------:R-:W4:Y:S08]  /*0dc0*/  S2UR UR4, SR_CTAID.Y ;  /* 0x00000000000479c3 */ /* 0x000f300000002600 */
[----:B------:R-:W3:Y:S01]  /*0dd0*/  LDC R10, c[0x0][0xb24] ;  /* 0x0002c900ff0a7b82 */ /* 0x000ee20000000800 */
[----:B-1----:R-:W-:-:S02]  /*0de0*/  I2FP.F32.U32 R91, UR5 ;  /* 0x00000005005b7c45 */ /* 0x002fc40008201000 */
[----:B------:R-:W-:-:S05]  /*0df0*/  CS2R.32 R3, SR_CgaSize ;  /* 0x0000000000037805 */ /* 0x000fca0000008a00 */
[----:B------:R-:W-:-:S06]  /*0e00*/  IMAD R3, R3, -0xa0, RZ ;  /* 0xffffff6003037824 */ /* 0x000fcc00078e02ff */
[----:B------:R-:W1:Y:S01]  /*0e10*/  LDC R3, c[0x0][R3+0x2a0] ;  /* 0x0000a80003037b82 */ /* 0x000e620000000800 */
[----:B------:R-:W-:Y:S01]  /*0e20*/  MOV R15, UR5 ;  /* 0x00000005000f7c02 */ /* 0x000fe20008000f00 */
[----:B--2---:R-:W-:Y:S01]  /*0e30*/  FMUL R91, R91, UR9 ;  /* 0x000000095b5b7c20 */ /* 0x004fe20008400000 */
[----:B----4-:R-:W-:Y:S02]  /*0e40*/  I2FP.F32.U32 R90, UR4 ;  /* 0x00000004005a7c45 */ /* 0x010fe40008201000 */
[----:B------:R-:W-:-:S05]  /*0e50*/  CS2R.32 R2, SR_CgaSize ;  /* 0x0000000000027805 */ /* 0x000fca0000008a00 */
[----:B------:R-:W-:-:S06]  /*0e60*/  IMAD R2, R2, -0xa0, RZ ;  /* 0xffffff6002027824 */ /* 0x000fcc00078e02ff */
[----:B------:R-:W2:Y:S01]  /*0e70*/  LDC R2, c[0x0][R2+0x2a4] ;  /* 0x0000a90002027b82 */ /* 0x000ea20000000800 */
[----:B------:R-:W-:Y:S01]  /*0e80*/  MOV R14, UR4 ;  /* 0x00000004000e7c02 */ /* 0x000fe20008000f00 */
[----:B------:R-:W4:Y:S01]  /*0e90*/  F2I.U32.TRUNC.NTZ R91, R91 ;  /* 0x0000005b005b7305 */ /* 0x000f22000020f000 */
[----:B---3--:R-:W-:-:S05]  /*0ea0*/  FMUL R90, R90, UR7 ;  /* 0x000000075a5a7c20 */ /* 0x008fca0008400000 */
[----:B------:R-:W-:Y:S01]  /*0eb0*/  BAR.SYNC.DEFER_BLOCKING 0x0 ;  /* 0x0000000000007b1d */ /* 0x000fe20000010000 */
[----:B------:R-:W-:-:S05]  /*0ec0*/  ISETP.GE.AND P0, PT, R10, 0x1, PT ;  /* 0x000000010a00780c */ /* 0x000fca0003f06270 */
[----:B------:R-:W3:Y:S02]  /*0ed0*/  F2I.U32.TRUNC.NTZ R90, R90 ;  /* 0x0000005a005a7305 */ /* 0x000ee4000020f000 */
[----:B------:R-:W2:Y:S01]  /*0ee0*/  S2UR UR36, SR_CTAID.Z ;  /* 0x00000000002479c3 */ /* 0x000ea20000002700 */
[----:B----4-:R-:W-:-:S05]  /*0ef0*/  IADD3 R91, PT, PT, -R91, RZ, RZ ;  /* 0x000000ff5b5b7210 */ /* 0x010fca0007ffe1ff */
[----:B-1----:R-:W-:Y:S01]  /*0f00*/  IMAD R91, R3, R91, UR5 ;  /* 0x00000005035b7e24 */ /* 0x002fe2000f8e025b */
[----:B---3--:R-:W-:-:S05]  /*0f10*/  IADD3 R90, PT, PT, -R90, RZ, RZ ;  /* 0x000000ff5a5a7210 */ /* 0x008fca0007ffe1ff */
[----:B--2---:R-:W-:Y:S01]  /*0f20*/  IMAD R90, R2, R90, UR4 ;  /* 0x00000004025a7e24 */ /* 0x004fe2000f8e025a */
[----:B------:R-:W-:Y:S06]  /*0f30*/  @!P0 BRA `(.L_x_15) ;  /* 0x0000000000b88947 */ /* 0x000fec0003800000 */
[----:B------:R-:W1:Y:S01]  /*0f40*/  LDC.64 R4, c[0x0][0xb18] ;  /* 0x0002c600ff047b82 */ /* 0x000e620000000a00 */
[----:B------:R-:W-:-:S07]  /*0f50*/  ISETP.NE.AND P0, PT, R10, 0x1, PT ;  /* 0x000000010a00780c */ /* 0x000fce0003f05270 */
[----:B------:R-:W2:Y:S08]  /*0f60*/  LDC R9, c[0x0][0xb0c] ;  /* 0x0002c300ff097b82 */ /* 0x000eb00000000800 */
[----:B------:R-:W3:Y:S08]  /*0f70*/  LDC R12, c[0x0][0x370] ;  /* 0x0000dc00ff0c7b82 */ /* 0x000ef00000000800 */
[----:B------:R-:W4:Y:S01]  /*0f80*/  LDC R11, c[0x0][0x374] ;  /* 0x0000dd00ff0b7b82 */ /* 0x000f220000000800 */
[----:B-1----:R-:W-:-:S07]  /*0f90*/  ISETP.NE.AND P1, PT, R4, 0x1, PT ;  /* 0x000000010400780c */ /* 0x002fce0003f25270 */
[----:B------:R-:W3:Y:S01]  /*0fa0*/  LDC.64 R6, c[0x0][0xb10] ;  /* 0x0002c400ff067b82 */ /* 0x000ee20000000a00 */
[----:B--2---:R-:W-:-:S07]  /*0fb0*/  ISETP.NE.AND P2, PT, R9, 0x1, PT ;  /* 0x000000010900780c */ /* 0x004fce0003f45270 */
[----:B------:R-:W1:Y:S08]  /*0fc0*/  LDC R8, c[0x0][0xb20] ;  /* 0x0002c800ff087b82 */ /* 0x000e700000000800 */
[----:B------:R-:W2:Y:S01]  /*0fd0*/  LDC.64 R2, c[0x0][0xb28] ;  /* 0x0002ca00ff027b82 */ /* 0x000ea20000000a00 */
[----:B----4-:R-:W-:-:S04]  /*0fe0*/  IMAD.HI.U32 R13, R11, R5, RZ ;  /* 0x000000050b0d7227 */ /* 0x010fc800078e00ff */
[----:B------:R-:W-:-:S04]  /*0ff0*/  IMAD.HI.U32 R5, R14, R5, RZ ;  /* 0x000000050e057227 */ /* 0x000fc800078e00ff */
[----:B---3--:R-:W-:-:S05]  /*1000*/  IMAD.HI.U32 R16, R12, R6, RZ ;  /* 0x000000060c107227 */ /* 0x008fca00078e00ff */
[-C--:B------:R-:W-:Y:S01]  /*1010*/  @P2 SHF.R.U32.HI R12, RZ, R7.reuse, R16 ;  /* 0x00000007ff0c2219 */ /* 0x080fe20000011610 */
[----:B------:R-:W-:Y:S01]  /*1020*/  IMAD.HI.U32 R16, R15, R6, RZ ;  /* 0x000000060f107227 */ /* 0x000fe200078e00ff */
[-C--:B-1----:R-:W-:Y:S02]  /*1030*/  @P1 SHF.R.U32.HI R11, RZ, R8.reuse, R13 ;  /* 0x00000008ff0b1219 */ /* 0x082fe4000001160d */
[----:B------:R-:W-:Y:S02]  /*1040*/  SHF.R.U32.HI R5, RZ, R8, R5 ;  /* 0x00000008ff057219 */ /* 0x000fe40000011605 */
[----:B------:R-:W-:Y:S02]  /*1050*/  SHF.R.U32.HI R16, RZ, R7, R16 ;  /* 0x00000007ff107219 */ /* 0x000fe40000011610 */
[----:B------:R-:W-:Y:S01]  /*1060*/  SEL R5, R14, R5, !P1 ;  /* 0x000000050e057207 */ /* 0x000fe20004800000 */
[----:B--2---:R-:W-:Y:S01]  /*1070*/  IMAD.HI.U32 R13, R11, R2, RZ ;  /* 0x000000020b0d7227 */ /* 0x004fe200078e00ff */
[----:B------:R-:W-:-:S03]  /*1080*/  SEL R16, R15, R16, !P2 ;  /* 0x000000100f107207 */ /* 0x000fc60005000000 */
[----:B------:R-:W-:Y:S01]  /*1090*/  IMAD.HI.U32 R6, R12, R2, RZ ;  /* 0x000000020c067227 */ /* 0x000fe200078e00ff */
[----:B------:R-:W-:-:S04]  /*10a0*/  @P0 SHF.R.U32.HI R11, RZ, R3, R13 ;  /* 0x00000003ff0b0219 */ /* 0x000fc8000001160d */
[----:B------:R-:W-:Y:S01]  /*10b0*/  @P0 SHF.R.U32.HI R12, RZ, R3, R6 ;  /* 0x00000003ff0c0219 */ /* 0x000fe20000011606 */
[----:B------:R-:W-:-:S04]  /*10c0*/  IMAD R11, R11, R10, RZ ;  /* 0x0000000a0b0b7224 */ /* 0x000fc800078e02ff */
[----:B------:R-:W-:Y:S01]  /*10d0*/  IMAD R6, R12, R10, RZ ;  /* 0x0000000a0c067224 */ /* 0x000fe200078e02ff */
[----:B------:R-:W-:-:S04]  /*10e0*/  ISETP.GE.AND P1, PT, R5, R11, PT ;  /* 0x0000000b0500720c */ /* 0x000fc80003f26270 */
[----:B------:R-:W-:Y:S01]  /*10f0*/  ISETP.GE.OR P1, PT, R16, R6, P1 ;  /* 0x000000061000720c */ /* 0x000fe20000f26670 */
[----:B------:R-:W-:-:S05]  /*1100*/  IMAD.HI.U32 R6, R5, R2, RZ ;  /* 0x0000000205067227 */ /* 0x000fca00078e00ff */
[----:B------:R-:W-:-:S04]  /*1110*/  SHF.R.U32.HI R6, RZ, R3, R6 ;  /* 0x00000003ff067219 */ /* 0x000fc80000011606 */
[----:B------:R-:W-:-:S03]  /*1120*/  SEL R6, R5, R6, !P0 ;  /* 0x0000000605067207 */ /* 0x000fc60004000000 */
[----:B------:R-:W-:Y:S01]  /*1130*/  @!P1 IMAD.HI.U32 R7, R16, R2, RZ ;  /* 0x0000000210079227 */ /* 0x000fe200078e00ff */
[----:B------:R-:W-:-:S04]  /*1140*/  IADD3 R2, PT, PT, -R6, RZ, RZ ;  /* 0x000000ff06027210 */ /* 0x000fc80007ffe1ff */
[----:B------:R-:W-:Y:S01]  /*1150*/  @!P1 SHF.R.U32.HI R3, RZ, R3, R7 ;  /* 0x00000003ff039219 */ /* 0x000fe20000011607 */
[----:B------:R-:W-:Y:S01]  /*1160*/  IMAD R2, R10, R2, R5 ;  /* 0x000000020a027224 */ /* 0x000fe200078e0205 */
[----:B------:R-:W-:Y:S02]  /*1170*/  IADD3 R7, PT, PT, -R5, RZ, RZ ;  /* 0x000000ff05077210 */ /* 0x000fe40007ffe1ff */
[----:B------:R-:W-:-:S03]  /*1180*/  @!P1 SEL R3, R16, R3, !P0 ;  /* 0x0000000310039207 */ /* 0x000fc60004000000 */
[----:B------:R-:W-:Y:S02]  /*1190*/  IMAD R7, R4, R7, R14 ;  /* 0x0000000704077224 */ /* 0x000fe400078e020e */
[--C-:B------:R-:W-:Y:S02]  /*11a0*/  @!P1 IMAD.IADD R6, R6, 0x1, -R3.reuse ;  /* 0x0000000106069824 */ /* 0x100fe400078e0a03 */
[----:B------:R-:W-:Y:S01]  /*11b0*/  @!P1 IMAD R3, R2, R12, R3 ;  /* 0x0000000c02039224 */ /* 0x000fe200078e0203 */
[----:B------:R-:W-:Y:S01]  /*11c0*/  IADD3 R2, PT, PT, -R16, RZ, RZ ;  /* 0x000000ff10027210 */ /* 0x000fe20007ffe1ff */
[----:B------:R-:W-:Y:S02]  /*11d0*/  @!P1 IMAD R5, R6, R10, R16 ;  /* 0x0000000a06059224 */ /* 0x000fe400078e0210 */
[----:B------:R-:W-:Y:S02]  /*11e0*/  @!P1 IMAD.MOV.U32 R16, RZ, RZ, R3 ;  /* 0x000000ffff109224 */ /* 0x000fe400078e0003 */
[----:B------:R-:W-:-:S02]  /*11f0*/  IMAD R2, R9, R2, R15 ;  /* 0x0000000209027224 */ /* 0x000fc400078e020f */
[----:B------:R-:W-:Y:S02]  /*1200*/  IMAD R14, R5, R4, R7 ;  /* 0x00000004050e7224 */ /* 0x000fe400078e0207 */
[----:B------:R-:W-:Y:S02]  /*1210*/  IMAD R15, R16, R9, R2 ;  /* 0x00000009100f7224 */ /* 0x000fe400078e0202 */
.L_x_15:
[----:B------:R-:W1:Y:S01]  /*1220*/  LDCU UR4, c[0x0][0xb30] ;  /* 0x00016600ff0477ac */ /* 0x000e620008000800 */
[----:B------:R-:W2:Y:S08]  /*1230*/  S2UR UR37, SR_CgaCtaId ;  /* 0x00000000002579c3 */ /* 0x000eb00000008800 */
[----:B------:R-:W3:Y:S01]  /*1240*/  LDC R40, c[0x0][0xb24] ;  /* 0x0002c900ff287b82 */ /* 0x000ee20000000800 */
[----:B-1----:R-:W-:-:S09]  /*1250*/  UISETP.NE.AND UP0, UPT, UR4, 0x1, UPT ;  /* 0x000000010400788c */ /* 0x002fd2000bf05270 */
[----:B--2---:R-:W-:Y:S05]  /*1260*/  BRA.U UP0, `(.L_x_16) ;  /* 0x0000000100407547 */ /* 0x004fea000b800000 */
[----:B------:R-:W1:Y:S08]  /*1270*/  LDC.64 R4, c[0x0][0xb10] ;  /* 0x0002c400ff047b82 */ /* 0x000e700000000a00 */
[----:B------:R-:W2:Y:S08]  /*1280*/  LDC.64 R2, c[0x0][0xb18] ;  /* 0x0002c600ff027b82 */ /* 0x000eb00000000a00 */
[----:B------:R-:W4:Y:S08]  /*1290*/  LDC R6, c[0x0][0xb20] ;  /* 0x0002c800ff067b82 */ /* 0x000f300000000800 */
[----:B------:R-:W3:Y:S01]  /*12a0*/  LDC R7, c[0x0][0xb0c] ;  /* 0x0002c300ff077b82 */ /* 0x000ee20000000800 */
[----:B-1----:R-:W-:-:S05]  /*12b0*/  IMAD.HI.U32 R4, R15, R4, RZ ;  /* 0x000000040f047227 */ /* 0x002fca00078e00ff */
[----:B------:R-:W-:Y:S01]  /*12c0*/  SHF.R.U32.HI R4, RZ, R5, R4 ;  /* 0x00000005ff047219 */ /* 0x000fe20000011604 */
[----:B--2---:R-:W-:Y:S01]  /*12d0*/  IMAD.HI.U32 R3, R14, R3, RZ ;  /* 0x000000030e037227 */ /* 0x004fe200078e00ff */
[----:B------:R-:W-:-:S04]  /*12e0*/  ISETP.NE.AND P0, PT, R2, 0x1, PT ;  /* 0x000000010200780c */ /* 0x000fc80003f05270 */
[----:B----4-:R-:W-:-:S04]  /*12f0*/  SHF.R.U32.HI R3, RZ, R6, R3 ;  /* 0x00000006ff037219 */ /* 0x010fc80000011603 */
[----:B------:R-:W-:Y:S02]  /*1300*/  SEL R3, R14, R3, !P0 ;  /* 0x000000030e037207 */ /* 0x000fe40004000000 */
[----:B---3--:R-:W-:-:S04]  /*1310*/  ISETP.NE.AND P1, PT, R7, 0x1, PT ;  /* 0x000000010700780c */ /* 0x008fc80003f25270 */
[----:B------:R-:W-:-:S05]  /*1320*/  SEL R4, R15, R4, !P1 ;  /* 0x000000040f047207 */ /* 0x000fca0004800000 */
[----:B------:R-:W-:Y:S02]  /*1330*/  IMAD.IADD R5, R3, 0x1, -R4 ;  /* 0x0000000103057824 */ /* 0x000fe400078e0a04 */
[----:B------:R-:W-:Y:S02]  /*1340*/  IMAD.IADD R3, R4, 0x1, -R3 ;  /* 0x0000000104037824 */ /* 0x000fe400078e0a03 */
[----:B------:R-:W-:Y:S02]  /*1350*/  IMAD R15, R5, R7, R15 ;  /* 0x00000007050f7224 */ /* 0x000fe400078e020f */
[----:B------:R-:W-:-:S07]  /*1360*/  IMAD R14, R3, R2, R14 ;  /* 0x00000002030e7224 */ /* 0x000fce00078e020e */
.L_x_16:
[----:B------:R-:W-:Y:S01]  /*1370*/  BAR.SYNC.DEFER_BLOCKING 0x0 ;  /* 0x0000000000007b1d */ /* 0x000fe20000010000 */
[----:B------:R-:W-:Y:S01]  /*1380*/  UISETP.NE.AND UP0, UPT, UR8, 0x2, UPT ;  /* 0x000000020800788c */ /* 0x000fe2000bf05270 */
[----:B------:R-:W-:Y:S02]  /*1390*/  ISETP.NE.OR P5, PT, R0, 0x2, !P5 ;  /* 0x000000020000780c */ /* 0x000fe40006fa5670 */
[----:B------:R-:W-:-:S06]  /*13a0*/  LOP3.LUT R2, R105, 0x1f, RZ, 0xc0, !PT ;  /* 0x0000001f69027812 */ /* 0x000fcc00078ec0ff */
[----:B------:R-:W-:Y:S05]  /*13b0*/  BRA.U UP0, `(.L_x_17) ;  /* 0x0000001100987547 */ /* 0x000fea000b800000 */
[----:B------:R-:W1:Y:S01]  /*13c0*/  LDCU UR13, c[0x0][0x38c] ;  /* 0x00007180ff0d77ac */ /* 0x000e620008000800 */
[----:B------:R-:W2:Y:S01]  /*13d0*/  LDC R8, c[0x0][0x370] ;  /* 0x0000dc00ff087b82 */ /* 0x000ea20000000800 */
[----:B------:R-:W-:Y:S01]  /*13e0*/  HFMA2 R16, -RZ, RZ, 0, 0 ;  /* 0x00000000ff107431 */ /* 0x000fe200000001ff */
[----:B------:R-:W-:Y:S01]  /*13f0*/  ISETP.EQ.OR P4, PT, R2, RZ, P5 ;  /* 0x000000ff0200720c */ /* 0x000fe20002f82670 */
[----:B------:R-:W-:Y:S01]  /*1400*/  IMAD.MOV.U32 R17, RZ, RZ, 0x1 ;  /* 0x00000001ff117424 */ /* 0x000fe200078e00ff */
[----:B------:R-:W-:Y:S01]  /*1410*/  CS2R R12, SRZ ;  /* 0x00000000000c7805 */ /* 0x000fe2000001ff00 */
[----:B------:R-:W-:Y:S01]  /*1420*/  IMAD.MOV.U32 R11, RZ, RZ, 0x1 ;  /* 0x00000001ff0b7424 */ /* 0x000fe200078e00ff */
[----:B------:R-:W4:Y:S02]  /*1430*/  LDCU.64 UR22, c[0x0][0x348] ;  /* 0x00006900ff1677ac */ /* 0x000f240008000a00 */
[----:B------:R-:W2:Y:S01]  /*1440*/  LDC R0, c[0x0][0x374] ;  /* 0x0000dd00ff007b82 */ /* 0x000ea20000000800 */
[----:B------:R-:W-:Y:S01]  /*1450*/  UMOV UR6, URZ ;  /* 0x000000ff00067c82 */ /* 0x000fe20008000000 */
[----:B-1----:R-:W-:-:S04]  /*1460*/  UIADD3 UR5, UPT, UPT, UR13, 0x3f, URZ ;  /* 0x0000003f0d057890 */ /* 0x002fc8000fffe0ff */
[----:B------:R-:W-:-:S04]  /*1470*/  USHF.R.S32.HI UR4, URZ, 0x1f, UR5 ;  /* 0x0000001fff047899 */ /* 0x000fc80008011405 */
[----:B------:R-:W-:-:S04]  /*1480*/  ULEA.HI UR4, UR4, UR5, URZ, 0x6 ;  /* 0x0000000504047291 */ /* 0x000fc8000f8f30ff */
[----:B------:R-:W-:Y:S02]  /*1490*/  USHF.R.S32.HI UR15, URZ, 0x6, UR4 ;  /* 0x00000006ff0f7899 */ /* 0x000fe40008011404 */
[----:B------:R-:W-:Y:S02]  /*14a0*/  UIADD3 UR4, UPT, UPT, UR13, -0x1, URZ ;  /* 0xffffffff0d047890 */ /* 0x000fe4000fffe0ff */
[----:B------:R-:W-:Y:S02]  /*14b0*/  UISETP.LT.U32.AND UP0, UPT, UR15, 0x6, UPT ;  /* 0x000000060f00788c */ /* 0x000fe4000bf01070 */
[----:B------:R-:W-:Y:S02]  /*14c0*/  UISETP.GE.U32.AND UP1, UPT, UR4, -0x7f, UPT ;  /* 0xffffff810400788c */ /* 0x000fe4000bf26070 */
[----:B------:R-:W-:Y:S02]  /*14d0*/  USEL UR14, UR15, 0x6, UP0 ;  /* 0x000000060f0e7887 */ /* 0x000fe40008000000 */
[----:B------:R-:W-:-:S02]  /*14e0*/  UIADD3 UR13, UPT, UPT, UR13, 0x7e, URZ ;  /* 0x0000007e0d0d7890 */ /* 0x000fc4000fffe0ff */
[----:B------:R-:W-:Y:S02]  /*14f0*/  UIADD3 UR5, UPT, UPT, UR14, -0x1, URZ ;  /* 0xffffffff0e057890 */ /* 0x000fe4000fffe0ff */
[----:B------:R-:W-:-:S03]  /*1500*/  UIADD3 UR7, UPT, UPT, UR15, -UR14, URZ ;  /* 0x8000000e0f077290 */ /* 0x000fc6000fffe0ff */
[----:B------:R-:W-:-:S04]  /*1510*/  @UP1 UIADD3 UR5, UPT, UPT, UR14, URZ, URZ ;  /* 0x000000ff0e051290 */ /* 0x000fc8000fffe0ff */
[----:B----4-:R-:W-:-:S12]  /*1520*/  UIADD3 UR5, UPT, UPT, UR5, 0x1, URZ ;  /* 0x0000000105057890 */ /* 0x010fd8000fffe0ff */
.L_x_35:
[----:B------:R-:W-:Y:S01]  /*1530*/  UISETP.NE.AND UP0, UPT, UR37, URZ, UPT ;  /* 0x000000ff2500728c */ /* 0x000fe2000bf05270 */
[----:B------:R-:W1:Y:S08]  /*1540*/  S2UR UR37, SR_CgaCtaId ;  /* 0x00000000002579c3 */ /* 0x000e700000008800 */
[----:B------:R-:W-:Y:S05]  /*1550*/  BRA.U UP0, `(.L_x_18) ;  /* 0x0000000100347547 */ /* 0x000fea000b800000 */
[----:B------:R-:W4:Y:S01]  /*1560*/  S2R R2, SR_CgaCtaId ;  /* 0x0000000000027919 */ /* 0x000f220000008800 */
[----:B------:R-:W-:-:S04]  /*1570*/  MOV R3, 0x400 ;  /* 0x0000040000037802 */ /* 0x000fc80000000f00 */
[----:B----4-:R-:W-:Y:S02]  /*1580*/  LEA R2, R2, R3, 0x18 ;  /* 0x0000000302027211 */ /* 0x010fe400078ec0ff */
[----:B------:R-:W-:-:S03]  /*1590*/  SHF.L.U32 R3, R11, 0x1f, RZ ;  /* 0x0000001f0b037819 */ /* 0x000fc600000006ff */
[----:B------:R-:W-:-:S04]  /*15a0*/  IMAD R2, R12, 0x8, R2 ;  /* 0x000000080c027824 */ /* 0x000fc800078e0202 */
[----:B------:R-:W4:Y:S02]  /*15b0*/  SYNCS.PHASECHK.TRANS64.TRYWAIT P0, [R2+URZ+0x120], R3 ;  /* 0x00012003020075a7 */ /* 0x000f2400080011ff */
[----:B----4-:R-:W-:Y:S05]  /*15c0*/  @!P0 BRA `(.L_x_19) ;  /* 0x0000007800108947 */ /* 0x010fea0003800000 */
.L_x_134:
[----:B------:R-:W-:Y:S01]  /*15d0*/  VIADD R12, R12, 0x1 ;  /* 0x000000010c0c7836 */ /* 0x000fe20000000000 */
[----:B------:R4:W-:Y:S04]  /*15e0*/  SYNCS.ARRIVE.TRANS64.A1T0 RZ, [R2+URZ+0x110], RZ ;  /* 0x000110ff02ff79a7 */ /* 0x0009e800081000ff */
[----:B------:R-:W-:-:S04]  /*15f0*/  ISETP.NE.AND P0, PT, R12, 0x2, PT ;  /* 0x000000020c00780c */ /* 0x000fc80003f05270 */
[----:B------:R-:W-:Y:S02]  /*1600*/  SEL R12, R12, RZ, P0 ;  /* 0x000000ff0c0c7207 */ /* 0x000fe40000000000 */
[----:B----4-:R-:W-:-:S04]  /*1610*/  SEL R2, RZ, 0x1, P0 ;  /* 0x00000001ff027807 */ /* 0x010fc80000000000 */
[----:B------:R-:W-:-:S07]  /*1620*/  LOP3.LUT R11, R11, R2, RZ, 0x3c, !PT ;  /* 0x000000020b0b7212 */ /* 0x000fce00078e3cff */
.L_x_18:
[----:B------:R-:W-:Y:S01]  /*1630*/  UMOV UR4, 0x400 ;  /* 0x0000040000047882 */ /* 0x000fe20000000000 */
[----:B------:R-:W-:Y:S01]  /*1640*/  SHF.L.U32 R2, R17, 0x1f, RZ ;  /* 0x0000001f11027819 */ /* 0x000fe200000006ff */
[----:B-1----:R-:W-:Y:S01]  /*1650*/  ULEA UR4, UR37, UR4, 0x18 ;  /* 0x0000000425047291 */ /* 0x002fe2000f8ec0ff */
[----:B------:R-:W-:Y:S01]  /*1660*/  R2UR UR35, R15 ;  /* 0x000000000f2372ca */ /* 0x000fe200000e0000 */
[----:B------:R-:W-:Y:S01]  /*1670*/  UISETP.GE.U32.AND UP0, UPT, UR13, 0x7f, UPT ;  /* 0x0000007f0d00788c */ /* 0x000fe2000bf06070 */
[----:B------:R-:W-:Y:S01]  /*1680*/  R2UR UR11, R14 ;  /* 0x000000000e0b72ca */ /* 0x000fe200000e0000 */
[----:B------:R-:W-:Y:S01]  /*1690*/  ULEA UR8, UR6, UR4, 0x3 ;  /* 0x0000000406087291 */ /* 0x000fe2000f8e18ff */
[----:B------:R-:W-:-:S08]  /*16a0*/  UMOV UR24, URZ ;  /* 0x000000ff00187c82 */ /* 0x000fd00008000000 */
[----:B------:R1:W4:Y:S01]  /*16b0*/  SYNCS.PHASECHK.TRANS64.TRYWAIT P0, [UR8+0x30], R2 ;  /* 0x00003002ff0075a7 */ /* 0x0003220008001108 */
[----:B------:R-:W-:Y:S02]  /*16c0*/  USHF.L.U32 UR35, UR35, 0x7, URZ ;  /* 0x0000000723237899 */ /* 0x000fe400080006ff */
[----:B------:R-:W-:Y:S01]  /*16d0*/  USHF.L.U32 UR11, UR11, 0x7, URZ ;  /* 0x000000070b0b7899 */ /* 0x000fe200080006ff */
[----:B------:R-:W-:Y:S11]  /*16e0*/  BRA.U !UP0, `(.L_x_20) ;  /* 0x0000000108a47547 */ /* 0x000ff6000b800000 */
[----:B------:R-:W-:Y:S01]  /*16f0*/  UMOV UR16, URZ ;  /* 0x000000ff00107c82 */ /* 0x000fe20008000000 */
[----:B------:R-:W-:-:S05]  /*1700*/  UMOV UR17, UR6 ;  /* 0x0000000600117c82 */ /* 0x000fca0008000000 */
.L_x_25:
[----:B-1----:R-:W-:Y:S01]  /*1710*/  ULEA UR33, UR17, UR4, 0x3 ;  /* 0x0000000411217291 */ /* 0x002fe2000f8e18ff */
[----:B----4-:R-:W-:Y:S01]  /*1720*/  @!P5 MOV R3, 0x8000 ;  /* 0x000080000003d802 */ /* 0x010fe20000000f00 */
[----:B----4-:R-:W-:Y:S10]  /*1730*/  @P0 BRA `(.L_x_21) ;  /* 0x00000000000c0947 */ /* 0x010ff40003800000 */
[----:B------:R-:W-:-:S04]  /*1740*/  SHF.L.U32 R4, R17, 0x1f, RZ ;  /* 0x0000001f11047819 */ /* 0x000fc800000006ff */
[----:B------:R-:W4:Y:S02]  /*1750*/  SYNCS.PHASECHK.TRANS64.TRYWAIT P0, [UR33+0x30], R4 ;  /* 0x00003004ff0075a7 */ /* 0x000f240008001121 */
[----:B----4-:R-:W-:Y:S05]  /*1760*/  @!P0 BRA `(.L_x_22) ;  /* 0x0000007400bc8947 */ /* 0x010fea0003800000 */
.L_x_21:
[----:B------:R4:W-:Y:S01]  /*1770*/  @!P5 SYNCS.ARRIVE.TRANS64 RZ, [UR33], R3 ;  /* 0x00000003ffffd9a7 */ /* 0x0009e20008000021 */
[----:B------:R-:W-:Y:S04]  /*1780*/  BSSY.RECONVERGENT B0, `(.L_x_23) ;  /* 0x0000003000007945 */ /* 0x000fe80003800200 */
[----:B------:R-:W-:Y:S05]  /*1790*/  @P4 BRA `(.L_x_24) ;  /* 0x0000000000044947 */ /* 0x000fea0003800000 */
[----:B------:R-:W-:Y:S05]  /*17a0*/  BPT.TRAP 0x1 ;  /* 0x000000040000795c */ /* 0x000fea0000300000 */
.L_x_24:
[----:B------:R-:W-:Y:S05]  /*17b0*/  BSYNC.RECONVERGENT B0 ;  /* 0x0000000000007941 */ /* 0x000fea0003800200 */
.L_x_23:
[----:B------:R-:W-:Y:S02]  /*17c0*/  UIADD3 UR6, UPT, UPT, UR17, 0x1, URZ ;  /* 0x0000000111067890 */ /* 0x000fe4000fffe0ff */
[----:B------:R-:W-:Y:S02]  /*17d0*/  UIADD3 UR26, UP1, UPT, UR22, 0x80, URZ ;  /* 0x00000080161a7890 */ /* 0x000fe4000ff3e0ff */
[----:B------:R-:W-:Y:S02]  /*17e0*/  UISETP.NE.AND UP0, UPT, UR6, 0x6, UPT ;  /* 0x000000060600788c */ /* 0x000fe4000bf05270 */
[----:B------:R-:W-:Y:S02]  /*17f0*/  USHF.L.U32 UR34, UR16, 0x6, URZ ;  /* 0x0000000610227899 */ /* 0x000fe400080006ff */
[----:B------:R-:W-:Y:S02]  /*1800*/  USEL UR9, URZ, 0x1, UP0 ;  /* 0x00000001ff097887 */ /* 0x000fe40008000000 */
[----:B------:R-:W-:-:S02]  /*1810*/  USEL UR6, UR6, URZ, UP0 ;  /* 0x000000ff06067287 */ /* 0x000fc40008000000 */
[----:B------:R-:W-:Y:S02]  /*1820*/  UIADD3 UR20, UP0, UPT, UR22, 0x180, URZ ;  /* 0x0000018016147890 */ /* 0x000fe4000ff1e0ff */
[----:B------:R-:W-:Y:S01]  /*1830*/  ULEA UR8, UR6, UR4, 0x3 ;  /* 0x0000000406087291 */ /* 0x000fe2000f8e18ff */
[----:B------:R-:W-:Y:S01]  /*1840*/  LOP3.LUT R17, R17, UR9, RZ, 0x3c, !PT ;  /* 0x0000000911117c12 */ /* 0x000fe2000f8e3cff */
[----:B------:R-:W-:Y:S02]  /*1850*/  UIADD3.X UR27, UPT, UPT, URZ, UR23, URZ, UP1, !UPT ;  /* 0x00000017ff1b7290 */ /* 0x000fe40008ffe4ff */
[----:B------:R-:W-:Y:S01]  /*1860*/  UIADD3.X UR21, UPT, UPT, URZ, UR23, URZ, UP0, !UPT ;  /* 0x00000017ff157290 */ /* 0x000fe200087fe4ff */
[----:B-1----:R-:W-:Y:S01]  /*1870*/  SHF.L.U32 R2, R17, 0x1f, RZ ;  /* 0x0000001f11027819 */ /* 0x002fe200000006ff */
[----:B------:R-:W-:Y:S01]  /*1880*/  UMOV UR18, 0x0 ;  /* 0x0000000000127882 */ /* 0x000fe20000000000 */
[----:B------:R-:W-:Y:S01]  /*1890*/  UMOV UR19, 0x10000000 ;  /* 0x1000000000137882 */ /* 0x000fe20000000000 */
[----:B------:R-:W-:Y:S01]  /*18a0*/  UMOV UR12, UR36 ;  /* 0x00000024000c7c82 */ /* 0x000fe20008000000 */
[----:B------:R1:W1:Y:S01]  /*18b0*/  SYNCS.PHASECHK.TRANS64.TRYWAIT P0, [UR8+0x30], R2 ;  /* 0x00003002ff0075a7 */ /* 0x0002620008001108 */
[----:B------:R-:W-:Y:S01]  /*18c0*/  ULEA UR8, UR17, UR4, 0xe ;  /* 0x0000000411087291 */ /* 0x000fe2000f8e70ff */
[----:B------:R-:W-:Y:S01]  /*18d0*/  UMOV UR9, UR33 ;  /* 0x0000002100097c82 */ /* 0x000fe20008000000 */
[----:B------:R-:W-:-:S02]  /*18e0*/  UMOV UR10, UR34 ;  /* 0x00000022000a7c82 */ /* 0x000fc40008000000 */
[----:B------:R-:W-:Y:S02]  /*18f0*/  UIADD3 UR32, UPT, UPT, UR8, 0x8400, URZ ;  /* 0x0000840008207890 */ /* 0x000fe4000fffe0ff */
[----:B------:R-:W-:Y:S02]  /*1900*/  UIADD3 UR8, UPT, UPT, UR8, 0x20400, URZ ;  /* 0x0002040008087890 */ /* 0x000fe4000fffe0ff */
[----:B------:R-:W-:Y:S01]  /*1910*/  UIADD3 UR16, UPT, UPT, UR16, 0x1, URZ ;  /* 0x0000000110107890 */ /* 0x000fe2000fffe0ff */
[----:B------:R-:W-:Y:S01]  /*1920*/  UMOV UR24, UR5 ;  /* 0x0000000500187c82 */ /* 0x000fe20008000000 */
[----:B------:R-:W-:Y:S02]  /*1930*/  UMOV UR17, UR6 ;  /* 0x0000000600117c82 */ /* 0x000fe40008000000 */
[----:B------:R-:W-:Y:S01]  /*1940*/  UISETP.NE.AND UP0, UPT, UR16, UR5, UPT ;  /* 0x000000051000728c */ /* 0x000fe2000bf05270 */
[----:B------:R1:W-:Y:S02]  /*1950*/  UTMALDG.3D [UR32], [UR26], desc[UR18] ;  /* 0x000012201a0075b4 */ /* 0x0003e40008011000 */
[----:B------:R1:W-:Y:S06]  /*1960*/  UTMALDG.3D [UR8], [UR20], desc[UR18] ;  /* 0x00001208140075b4 */ /* 0x0003ec0008011000 */
[----:B------:R-:W-:Y:S05]  /*1970*/  BRA.U UP0, `(.L_x_25) ;  /* 0xfffffffd00647547 */ /* 0x000fea000b83ffff */
.L_x_20:
[----:B-1--4-:R-:W-:Y:S01]  /*1980*/  PLOP3.LUT P0, PT, PT, PT, UP3, 0x80, 0x8 ;  /* 0x000000000008781c */ /* 0x012fe20003f0f038 */
[----:B------:R-:W-:Y:S01]  /*1990*/  ULEA UR8, UR6, UR4, 0x3 ;  /* 0x0000000406087291 */ /* 0x000fe2000f8e18ff */
[----:B------:R-:W-:Y:S01]  /*19a0*/  SHF.L.U32 R2, R17, 0x1f, RZ ;  /* 0x0000001f11027819 */ /* 0x000fe200000006ff */
[----:B------:R-:W-:-:S10]  /*19b0*/  UISETP.GT.AND UP0, UPT, UR15, UR14, UPT ;  /* 0x0000000e0f00728c */ /* 0x000fd4000bf04270 */
[----:B------:R-:W-:Y:S01]  /*19c0*/  @!P0 SYNCS.ARRIVE.TRANS64.A1T0 RZ, [UR4+0xa8], RZ ;  /* 0x0000a8ffffff89a7 */ /* 0x000fe20008100004 */
[----:B------:R1:W4:Y:S01]  /*19d0*/  SYNCS.PHASECHK.TRANS64.TRYWAIT P0, [UR8+0x30], R2 ;  /* 0x00003002ff0075a7 */ /* 0x0003220008001108 */
[----:B------:R-:W-:Y:S05]  /*19e0*/  BRA.U !UP0, `(.L_x_26) ;  /* 0x0000000108a87547 */ /* 0x000fea000b800000 */
[----:B------:R-:W-:Y:S01]  /*19f0*/  UIADD3 UR21, UPT, UPT, UR7, UR24, URZ ;  /* 0x0000001807157290 */ /* 0x000fe2000fffe0ff */
[----:B------:R-:W-:-:S11]  /*1a00*/  UMOV UR25, UR6 ;  /* 0x0000000600197c82 */ /* 0x000fd60008000000 */
.L_x_31:
[----:B-1----:R-:W-:Y:S01]  /*1a10*/  ULEA UR17, UR25, UR4, 0x3 ;  /* 0x0000000419117291 */ /* 0x002fe2000f8e18ff */
[----:B----4-:R-:W-:Y:S01]  /*1a20*/  @!P5 MOV R3, 0x8000 ;  /* 0x000080000003d802 */ /* 0x010fe20000000f00 */
[----:B----4-:R-:W-:Y:S10]  /*1a30*/  @P0 BRA `(.L_x_27) ;  /* 0x00000000000c0947 */ /* 0x010ff40003800000 */
[----:B------:R-:W-:-:S04]  /*1a40*/  SHF.L.U32 R4, R17, 0x1f, RZ ;  /* 0x0000001f11047819 */ /* 0x000fc800000006ff */
[----:B------:R-:W4:Y:S02]  /*1a50*/  SYNCS.PHASECHK.TRANS64.TRYWAIT P0, [UR17+0x30], R4 ;  /* 0x00003004ff0075a7 */ /* 0x000f240008001111 */
[----:B----4-:R-:W-:Y:S05]  /*1a60*/  @!P0 BRA `(.L_x_28) ;  /* 0x0000007400148947 */ /* 0x010fea0003800000 */
.L_x_27:
[----:B------:R4:W-:Y:S01]  /*1a70*/  @!P5 SYNCS.ARRIVE.TRANS64 RZ, [UR17], R3 ;  /* 0x00000003ffffd9a7 */ /* 0x0009e20008000011 */
[----:B------:R-:W-:Y:S04]  /*1a80*/  BSSY.RECONVERGENT B0, `(.L_x_29) ;  /* 0x0000003000007945 */ /* 0x000fe80003800200 */
[----:B------:R-:W-:Y:S05]  /*1a90*/  @P4 BRA `(.L_x_30) ;  /* 0x0000000000044947 */ /* 0x000fea0003800000 */
[----:B------:R-:W-:Y:S05]  /*1aa0*/  BPT.TRAP 0x1 ;  /* 0x000000040000795c */ /* 0x000fea0000300000 */
.L_x_30:
[----:B------:R-:W-:Y:S05]  /*1ab0*/  BSYNC.RECONVERGENT B0 ;  /* 0x0000000000007941 */ /* 0x000fea0003800200 */
.L_x_29:
        /* <DEDUP_REMOVED lines=20> */
[----:B------:R-:W-:Y:S01]  /*1c00*/  UIADD3 UR8, UPT, UPT, UR8, 0x20400, URZ ;  /* 0x0002040008087890 */ /* 0x000fe2000fffe0ff */
[----:B------:R-:W-:Y:S01]  /*1c10*/  UMOV UR9, UR17 ;  /* 0x0000001100097c82 */ /* 0x000fe20008000000 */
[----:B------:R-:W-:Y:S01]  /*1c20*/  UMOV UR10, UR18 ;  /* 0x00000012000a7c82 */ /* 0x000fe20008000000 */
[----:B------:R-:W-:Y:S01]  /*1c30*/  UIADD3 UR24, UPT, UPT, UR24, 0x1, URZ ;  /* 0x0000000118187890 */ /* 0x000fe2000fffe0ff */
[----:B------:R-:W-:-:S03]  /*1c40*/  UMOV UR25, UR6 ;  /* 0x0000000600197c82 */ /* 0x000fc60008000000 */
[----:B------:R1:W-:Y:S01]  /*1c50*/  UTMALDG.3D [UR16], [UR30], desc[UR26] ;  /* 0x00001a101e0075b4 */ /* 0x0003e20008011000 */
[----:B------:R-:W-:Y:S01]  /*1c60*/  UISETP.NE.AND UP0, UPT, UR24, UR21, UPT ;  /* 0x000000151800728c */ /* 0x000fe2000bf05270 */
[----:B------:R1:W-:Y:S08]  /*1c70*/  UTMALDG.3D [UR8], [UR28], desc[UR26] ;  /* 0x00001a081c0075b4 */ /* 0x0003f00008011000 */
[----:B------:R-:W-:Y:S05]  /*1c80*/  BRA.U UP0, `(.L_x_31) ;  /* 0xfffffffd00607547 */ /* 0x000fea000b83ffff */
.L_x_26:
[C---:B-1----:R-:W-:Y:S01]  /*1c90*/  LEA R2, R16.reuse, UR4, 0x3 ;  /* 0x0000000410027c11 */ /* 0x042fe2000f8e18ff */
[----:B------:R-:W-:Y:S01]  /*1ca0*/  NOP ;  /* 0x0000000000007918 */ /* 0x000fe20000000000 */
[----:B----4-:R-:W-:Y:S02]  /*1cb0*/  SHF.L.U32 R3, R13, 0x1f, RZ ;  /* 0x0000001f0d037819 */ /* 0x010fe400000006ff */
[----:B------:R-:W-:Y:S02]  /*1cc0*/  LEA R4, R16, UR4, 0x4 ;  /* 0x0000000410047c11 */ /* 0x000fe4000f8e20ff */
[----:B------:R-:W1:Y:S02]  /*1cd0*/  SYNCS.PHASECHK.TRANS64.TRYWAIT P0, [R2+URZ+0xb0], R3 ;  /* 0x0000b003020075a7 */ /* 0x000e6400080011ff */
[----:B-1----:R-:W-:Y:S05]  /*1ce0*/  @!P0 BRA `(.L_x_32) ;  /* 0x00000070008c8947 */ /* 0x002fea0003800000 */
.L_x_137:
[----:B------:R-:W4:Y:S01]  /*1cf0*/  LDS.128 R4, [R4+0x140] ;  /* 0x0001400004047984 */ /* 0x000f220000000c00 */
[----:B---3--:R-:W-:Y:S01]  /*1d00*/  ISETP.GE.AND P0, PT, R40, 0x1, PT ;  /* 0x000000012800780c */ /* 0x008fe20003f06270 */
[----:B-1----:R-:W-:Y:S01]  /*1d10*/  VIADD R2, R2, 0xc0 ;  /* 0x000000c002027836 */ /* 0x002fe20000000000 */
[----:B------:R-:W-:Y:S01]  /*1d20*/  @!PT LDS RZ, [RZ] ;  /* 0x00000000fffff984 */ /* 0x000fe20000000800 */
[----:B------:R-:W-:Y:S01]  /*1d30*/  @!PT LDS RZ, [RZ] ;  /* 0x00000000fffff984 */ /* 0x000fe20000000800 */
[----:B------:R-:W-:Y:S01]  /*1d40*/  @!PT LDS RZ, [RZ] ;  /* 0x00000000fffff984 */ /* 0x000fe20000000800 */
[----:B------:R-:W-:Y:S01]  /*1d50*/  @!PT LDS RZ, [RZ] ;  /* 0x00000000fffff984 */ /* 0x000fe20000000800 */
[----:B------:R1:W-:Y:S06]  /*1d60*/  MEMBAR.ALL.CTA ;  /* 0x0000000000007992 */ /* 0x0003ec0000008000 */
[----:B-1----:R-:W1:Y:S01]  /*1d70*/  FENCE.VIEW.ASYNC.S ;  /* 0x00000000000073c6 */ /* 0x002e620000000000 */
[----:B------:R-:W-:-:S04]  /*1d80*/  PRMT R2, RZ, 0x654, R2 ;  /* 0x00000654ff027816 */ /* 0x000fc80000000002 */
[----:B-1----:R1:W-:Y:S01]  /*1d90*/  SYNCS.ARRIVE.TRANS64.RED.A1T0 RZ, [R2+URZ], RZ ;  /* 0x000000ff02ff79a7 */ /* 0x0023e200081004ff */
[----:B----4-:R-:W-:-:S13]  /*1da0*/  LOP3.LUT P2, RZ, R6, 0x1, RZ, 0xc0, !PT ;  /* 0x0000000106ff7812 */ /* 0x010fda000784c0ff */
[----:B------:R-:W-:Y:S01]  /*1db0*/  @P2 SHF.R.U32.HI R3, RZ, 0x10, R5 ;  /* 0x00000010ff032819 */ /* 0x000fe20000011605 */
[----:B------:R-:W-:Y:S01]  /*1dc0*/  VOTEU.ANY UP0, P2 ;  /* 0x0000000000ff7886 */ /* 0x000fe20001000100 */
[----:B------:R-:W-:Y:S02]  /*1dd0*/  @P2 MOV R10, R4 ;  /* 0x00000004000a2202 */ /* 0x000fe40000000f00 */
[----:B------:R-:W-:Y:S02]  /*1de0*/  @P2 R2UR.BROADCAST UR8, R3 ;  /* 0x00000000030822ca */ /* 0x000fe400008e0000 */
[----:B------:R-:W-:-:S11]  /*1df0*/  @P2 LOP3.LUT R9, R5, 0xffff, RZ, 0xc0, !PT ;  /* 0x0000ffff05092812 */ /* 0x000fd600078ec0ff */
[----:B------:R-:W-:Y:S01]  /*1e00*/  @UP0 UMOV UR36, UR8 ;  /* 0x0000000800240c82 */ /* 0x000fe20008000000 */
[----:B-1----:R-:W-:Y:S05]  /*1e10*/  @!P0 BRA `(.L_x_33) ;  /* 0x0000000000b88947 */ /* 0x002fea0003800000 */
[----:B------:R-:W2:Y:S01]  /*1e20*/  LDC.64 R4, c[0x0][0xb18] ;  /* 0x0002c600ff047b82 */ /* 0x000ea20000000a00 */
[----:B------:R-:W-:-:S07]  /*1e30*/  ISETP.NE.AND P3, PT, R40, 0x1, PT ;  /* 0x000000012800780c */ /* 0x000fce0003f65270 */
[----:B------:R-:W1:Y:S08]  /*1e40*/  LDC.64 R6, c[0x0][0xb10] ;  /* 0x0002c400ff067b82 */ /* 0x000e700000000a00 */
[----:B------:R-:W3:Y:S08]  /*1e50*/  LDC R14, c[0x0][0xb20] ;  /* 0x0002c800ff0e7b82 */ /* 0x000ef00000000800 */
[----:B------:R-:W4:Y:S01]  /*1e60*/  LDC R15, c[0x0][0xb0c] ;  /* 0x0002c300ff0f7b82 */ /* 0x000f220000000800 */
[----:B--2---:R-:W-:Y:S01]  /*1e70*/  IMAD.HI.U32 R19, R0, R5, RZ ;  /* 0x0000000500137227 */ /* 0x004fe200078e00ff */
[----:B------:R-:W-:-:S03]  /*1e80*/  ISETP.NE.AND P0, PT, R4, 0x1, PT ;  /* 0x000000010400780c */ /* 0x000fc60003f05270 */
[----:B------:R-:W-:-:S03]  /*1e90*/  IMAD.HI.U32 R5, R9, R5, RZ ;  /* 0x0000000509057227 */ /* 0x000fc600078e00ff */
[----:B------:R-:W2:Y:S01]  /*1ea0*/  LDC.64 R2, c[0x0][0xb28] ;  /* 0x0002ca00ff027b82 */ /* 0x000ea20000000a00 */
[----:B-1----:R-:W-:-:S04]  /*1eb0*/  IMAD.HI.U32 R20, R8, R6, RZ ;  /* 0x0000000608147227 */ /* 0x002fc800078e00ff */
[----:B------:R-:W-:Y:S01]  /*1ec0*/  IMAD.HI.U32 R21, R10, R6, RZ ;  /* 0x000000060a157227 */ /* 0x000fe200078e00ff */
[----:B------:R-:W-:Y:S02]  /*1ed0*/  SHF.R.U32.HI R20, RZ, R7, R20 ;  /* 0x00000007ff147219 */ /* 0x000fe40000011614 */
[-C--:B---3--:R-:W-:Y:S02]  /*1ee0*/  SHF.R.U32.HI R19, RZ, R14.reuse, R19 ;  /* 0x0000000eff137219 */ /* 0x088fe40000011613 */
[----:B------:R-:W-:Y:S02]  /*1ef0*/  SHF.R.U32.HI R5, RZ, R14, R5 ;  /* 0x0000000eff057219 */ /* 0x000fe40000011605 */
[----:B------:R-:W-:Y:S02]  /*1f00*/  SEL R19, R0, R19, !P0 ;  /* 0x0000001300137207 */ /* 0x000fe40004000000 */
[----:B------:R-:W-:Y:S02]  /*1f10*/  SHF.R.U32.HI R21, RZ, R7, R21 ;  /* 0x00000007ff157219 */ /* 0x000fe40000011615 */
[----:B----4-:R-:W-:-:S02]  /*1f20*/  ISETP.NE.AND P1, PT, R15, 0x1, PT ;  /* 0x000000010f00780c */ /* 0x010fc40003f25270 */
[----:B------:R-:W-:Y:S02]  /*1f30*/  SEL R5, R9, R5, !P0 ;  /* 0x0000000509057207 */ /* 0x000fe40004000000 */
[----:B------:R-:W-:Y:S02]  /*1f40*/  SEL R20, R8, R20, !P1 ;  /* 0x0000001408147207 */ /* 0x000fe40004800000 */
[----:B------:R-:W-:Y:S01]  /*1f50*/  SEL R21, R10, R21, !P1 ;  /* 0x000000150a157207 */ /* 0x000fe20004800000 */
[----:B--2---:R-:W-:-:S04]  /*1f60*/  IMAD.HI.U32 R18, R19, R2, RZ ;  /* 0x0000000213127227 */ /* 0x004fc800078e00ff */
        /* <DEDUP_REMOVED lines=10> */
[----:B------:R-:W-:-:S04]  /*2010*/  @!P0 IMAD.HI.U32 R7, R21, R2, RZ ;  /* 0x0000000215078227 */ /* 0x000fc800078e00ff */
[----:B------:R-:W-:Y:S01]  /*2020*/  IMAD.MOV R2, RZ, RZ, -R6 ;  /* 0x000000ffff027224 */ /* 0x000fe200078e0a06 */
[----:B------:R-:W-:Y:S02]  /*2030*/  @!P0 SHF.R.U32.HI R3, RZ, R3, R7 ;  /* 0x00000003ff038219 */ /* 0x000fe40000011607 */
[----:B------:R-:W-:Y:S01]  /*2040*/  IADD3 R7, PT, PT, -R5, RZ, RZ ;  /* 0x000000ff05077210 */ /* 0x000fe20007ffe1ff */
[----:B------:R-:W-:Y:S01]  /*2050*/  IMAD R2, R40, R2, R5 ;  /* 0x0000000228027224 */ /* 0x000fe200078e0205 */
        /* <DEDUP_REMOVED lines=10> */
.L_x_33:
[----:B------:R-:W1:Y:S02]  /*2100*/  LDCU UR8, c[0x0][0xb30] ;  /* 0x00016600ff0877ac */ /* 0x000e640008000800 */
[----:B-1----:R-:W-:-:S09]  /*2110*/  UISETP.NE.AND UP0, UPT, UR8, 0x1, UPT ;  /* 0x000000010800788c */ /* 0x002fd2000bf05270 */
[----:B------:R-:W-:Y:S05]  /*2120*/  BRA.U UP0, `(.L_x_34) ;  /* 0x0000000100407547 */ /* 0x000fea000b800000 */
[----:B------:R-:W1:Y:S08]  /*2130*/  LDC.64 R4, c[0x0][0xb10] ;  /* 0x0002c400ff047b82 */ /* 0x000e700000000a00 */
[----:B------:R-:W3:Y:S08]  /*2140*/  LDC.64 R2, c[0x0][0xb18] ;  /* 0x0002c600ff027b82 */ /* 0x000ef00000000a00 */
[----:B------:R-:W4:Y:S08]  /*2150*/  LDC R6, c[0x0][0xb20] ;  /* 0x0002c800ff067b82 */ /* 0x000f300000000800 */
[----:B------:R-:W2:Y:S01]  /*2160*/  LDC R7, c[0x0][0xb0c] ;  /* 0x0002c300ff077b82 */ /* 0x000ea20000000800 */
[----:B-1----:R-:W-:-:S05]  /*2170*/  IMAD.HI.U32 R4, R10, R4, RZ ;  /* 0x000000040a047227 */ /* 0x002fca00078e00ff */
[----:B------:R-:W-:Y:S01]  /*2180*/  SHF.R.U32.HI R4, RZ, R5, R4 ;  /* 0x00000005ff047219 */ /* 0x000fe20000011604 */
[----:B---3--:R-:W-:Y:S01]  /*2190*/  IMAD.HI.U32 R3, R9, R3, RZ ;  /* 0x0000000309037227 */ /* 0x008fe200078e00ff */
[----:B------:R-:W-:-:S04]  /*21a0*/  ISETP.NE.AND P0, PT, R2, 0x1, PT ;  /* 0x000000010200780c */ /* 0x000fc80003f05270 */
[----:B----4-:R-:W-:-:S04]  /*21b0*/  SHF.R.U32.HI R3, RZ, R6, R3 ;  /* 0x00000006ff037219 */ /* 0x010fc80000011603 */
[----:B------:R-:W-:Y:S02]  /*21c0*/  SEL R3, R9, R3, !P0 ;  /* 0x0000000309037207 */ /* 0x000fe40004000000 */
[----:B--2---:R-:W-:-:S04]  /*21d0*/  ISETP.NE.AND P1, PT, R7, 0x1, PT ;  /* 0x000000010700780c */ /* 0x004fc80003f25270 */
[----:B------:R-:W-:-:S05]  /*21e0*/  SEL R4, R10, R4, !P1 ;  /* 0x000000040a047207 */ /* 0x000fca0004800000 */
[----:B------:R-:W-:Y:S02]  /*21f0*/  IMAD.IADD R5, R3, 0x1, -R4 ;  /* 0x0000000103057824 */ /* 0x000fe400078e0a04 */
[----:B------:R-:W-:Y:S02]  /*2200*/  IMAD.IADD R3, R4, 0x1, -R3 ;  /* 0x0000000104037824 */ /* 0x000fe400078e0a03 */
[----:B------:R-:W-:Y:S02]  /*2210*/  IMAD R10, R5, R7, R10 ;  /* 0x00000007050a7224 */ /* 0x000fe400078e020a */
[----:B------:R-:W-:-:S07]  /*2220*/  IMAD R9, R3, R2, R9 ;  /* 0x0000000203097224 */ /* 0x000fce00078e0209 */
.L_x_34:
[----:B------:R-:W-:Y:S01]  /*2230*/  VIADD R16, R16, 0x1 ;  /* 0x0000000110107836 */ /* 0x000fe20000000000 */
[----:B------:R-:W-:Y:S01]  /*2240*/  UPLOP3.LUT UP3, UPT, UPT, UPT, UPT, 0x80, 0x8 ;  /* 0x000000000008789c */ /* 0x000fe20003f6f070 */
[----:B------:R-:W-:Y:S02]  /*2250*/  IMAD.IADD R15, R10, 0x1, R91 ;  /* 0x000000010a0f7824 */ /* 0x000fe400078e025b */
[----:B------:R-:W-:Y:S01]  /*2260*/  IMAD.IADD R14, R9, 0x1, R90 ;  /* 0x00000001090e7824 */ /* 0x000fe200078e025a */
[----:B------:R-:W-:-:S04]  /*2270*/  ISETP.NE.AND P0, PT, R16, 0x2, PT ;  /* 0x000000021000780c */ /* 0x000fc80003f05270 */
[----:B------:R-:W-:Y:S02]  /*2280*/  SEL R2, RZ, 0x1, P0 ;  /* 0x00000001ff027807 */ /* 0x000fe40000000000 */
[----:B------:R-:W-:Y:S02]  /*2290*/  SEL R16, R16, RZ, P0 ;  /* 0x000000ff10107207 */ /* 0x000fe40000000000 */
[----:B------:R-:W-:Y:S01]  /*22a0*/  LOP3.LUT R13, R13, R2, RZ, 0x3c, !PT ;  /* 0x000000020d0d7212 */ /* 0x000fe200078e3cff */
[----:B------:R-:W-:Y:S06]  /*22b0*/  @P2 BRA `(.L_x_35) ;  /* 0xfffffff0009c2947 */ /* 0x000fec000383ffff */
[----:B------:R-:W-:Y:S01]  /*22c0*/  UIADD3 UR4, UPT, UPT, UR4, 0x30, URZ ;  /* 0x0000003004047890 */ /* 0x000fe2000fffe0ff */
[----:B------:R-:W-:-:S03]  /*22d0*/  SHF.L.U32 R2, R17, 0x1f, RZ ;  /* 0x0000001f11027819 */ /* 0x000fc600000006ff */
[----:B------:R-:W-:-:S09]  /*22e0*/  ULEA UR5, UR6, UR4, 0x3 ;  /* 0x0000000406057291 */ /* 0x000fd2000f8e18ff */
[----:B------:R-:W1:Y:S02]  /*22f0*/  SYNCS.PHASECHK.TRANS64.TRYWAIT P0, [UR5], R2 ;  /* 0x00000002ff0075a7 */ /* 0x000e640008001105 */
[----:B-1----:R-:W-:Y:S05]  /*2300*/  @!P0 BRA `(.L_x_36) ;  /* 0x0000006c00188947 */ /* 0x002fea0003800000 */
.L_x_139:
[----:B------:R-:W-:-:S04]  /*2310*/  UIADD3 UR6, UPT, UPT, UR6, 0x1, URZ ;  /* 0x0000000106067890 */ /* 0x000fc8000fffe0ff */
[----:B------:R-:W-:-:S04]  /*2320*/  UISETP.NE.AND UP0, UPT, UR6, 0x6, UPT ;  /* 0x000000060600788c */ /* 0x000fc8000bf05270 */
[----:B------:R-:W-:Y:S02]  /*2330*/  USEL UR7, URZ, 0x1, UP0 ;  /* 0x00000001ff077887 */ /* 0x000fe40008000000 */
[----:B------:R-:W-:-:S04]  /*2340*/  USEL UR6, UR6, URZ, UP0 ;  /* 0x000000ff06067287 */ /* 0x000fc80008000000 */
[----:B------:R-:W-:Y:S01]  /*2350*/  ULEA UR5, UR6, UR4, 0x3 ;  /* 0x0000000406057291 */ /* 0x000fe2000f8e18ff */
[----:B-1----:R-:W-:-:S04]  /*2360*/  LOP3.LUT R2, R17, UR7, RZ, 0x3c, !PT ;  /* 0x0000000711027c12 */ /* 0x002fc8000f8e3cff */
[----:B------:R-:W-:-:S04]  /*2370*/  SHF.L.U32 R3, R2, 0x1f, RZ ;  /* 0x0000001f02037819 */ /* 0x000fc800000006ff */
[----:B------:R-:W1:Y:S02]  /*2380*/  SYNCS.PHASECHK.TRANS64.TRYWAIT P0, [UR5], R3 ;  /* 0x00000003ff0075a7 */ /* 0x000e640008001105 */
[----:B-1----:R-:W-:Y:S05]  /*2390*/  @!P0 BRA `(.L_x_37) ;  /* 0x0000006c000c8947 */ /* 0x002fea0003800000 */
.L_x_141:
[----:B------:R-:W-:-:S04]  /*23a0*/  UIADD3 UR6, UPT, UPT, UR6, 0x1, URZ ;  /* 0x0000000106067890 */ /* 0x000fc8000fffe0ff */
[----:B------:R-:W-:-:S04]  /*23b0*/  UISETP.NE.AND UP0, UPT, UR6, 0x6, UPT ;  /* 0x000000060600788c */ /* 0x000fc8000bf05270 */
[----:B------:R-:W-:Y:S02]  /*23c0*/  USEL UR7, URZ, 0x1, UP0 ;  /* 0x00000001ff077887 */ /* 0x000fe40008000000 */
[----:B------:R-:W-:-:S04]  /*23d0*/  USEL UR6, UR6, URZ, UP0 ;  /* 0x000000ff06067287 */ /* 0x000fc80008000000 */
[----:B------:R-:W-:Y:S01]  /*23e0*/  ULEA UR5, UR6, UR4, 0x3 ;  /* 0x0000000406057291 */ /* 0x000fe2000f8e18ff */
[----:B------:R-:W-:-:S04]  /*23f0*/  LOP3.LUT R2, R2, UR7, RZ, 0x3c, !PT ;  /* 0x0000000702027c12 */ /* 0x000fc8000f8e3cff */
[----:B-1----:R-:W-:-:S04]  /*2400*/  SHF.L.U32 R3, R2, 0x1f, RZ ;  /* 0x0000001f02037819 */ /* 0x002fc800000006ff */
[----:B------:R-:W1:Y:S02]  /*2410*/  SYNCS.PHASECHK.TRANS64.TRYWAIT P0, [UR5], R3 ;  /* 0x00000003ff0075a7 */ /* 0x000e640008001105 */
[----:B-1----:R-:W-:Y:S05]  /*2420*/  @!P0 BRA `(.L_x_38) ;  /* 0x0000006c00008947 */ /* 0x002fea0003800000 */
.L_x_143:
        /* <DEDUP_REMOVED lines=9> */
.L_x_145:
        /* <DEDUP_REMOVED lines=9> */
.L_x_147:
[----:B------:R-:W-:-:S04]  /*2550*/  UIADD3 UR6, UPT, UPT, UR6, 0x1, URZ ;  /* 0x0000000106067890 */ /* 0x000fc8000fffe0ff */
[----:B------:R-:W-:-:S04]  /*2560*/  UISETP.NE.AND UP0, UPT, UR6, 0x6, UPT ;  /* 0x000000060600788c */ /* 0x000fc8000bf05270 */
[----:B------:R-:W-:Y:S02]  /*2570*/  USEL UR5, URZ, 0x1, UP0 ;  /* 0x00000001ff057887 */ /* 0x000fe40008000000 */
[----:B------:R-:W-:-:S04]  /*2580*/  USEL UR6, UR6, URZ, UP0 ;  /* 0x000000ff06067287 */ /* 0x000fc80008000000 */
[----:B------:R-:W-:Y:S01]  /*2590*/  ULEA UR6, UR6, UR4, 0x3 ;  /* 0x0000000406067291 */ /* 0x000fe2000f8e18ff */
[----:B------:R-:W-:-:S04]  /*25a0*/  LOP3.LUT R2, R2, UR5, RZ, 0x3c, !PT ;  /* 0x0000000502027c12 */ /* 0x000fc8000f8e3cff */
[----:B------:R-:W-:Y:S01]  /*25b0*/  SHF.L.U32 R2, R2, 0x1f, RZ ;  /* 0x0000001f02027819 */ /* 0x000fe200000006ff */
[----:B-12---:R-:W-:-:S07]  /*25c0*/  IMAD.U32 R0, RZ, RZ, UR6 ;  /* 0x00000006ff007e24 */ /* 0x006fce000f8e00ff */
.L_x_41:
[----:B-1----:R1:W2:Y:S02]  /*25d0*/  SYNCS.PHASECHK.TRANS64.TRYWAIT P0, [R0+URZ], R2 ;  /* 0x00000002000075a7 */ /* 0x0022a400080011ff */
[----:B--2---:R-:W-:Y:S05]  /*25e0*/  @!P0 NANOSLEEP.SYNCS 0x989680 ;  /* 0x009896800000895d */ /* 0x004fea0003900000 */
[----:B------:R-:W2:Y:S02]  /*25f0*/  @!P0 SYNCS.PHASECHK.TRANS64 P0, [R0+URZ], R2 ;  /* 0x00000002000085a7 */ /* 0x000ea400080010ff */
[----:B--2---:R-:W-:Y:S05]  /*2600*/  @P0 EXIT ;  /* 0x000000000000094d */ /* 0x004fea0003800000 */
[----:B------:R-:W-:Y:S05]  /*2610*/  BRA `(.L_x_41) ;  /* 0xfffffffc00ec7947 */ /* 0x000fea000383ffff */
.L_x_17:
[----:B------:R-:W-:-:S04]  /*2620*/  UISETP.NE.AND UP0, UPT, UR37, URZ, UPT ;  /* 0x000000ff2500728c */ /* 0x000fc8000bf05270 */
[----:B------:R-:W-:-:S09]  /*2630*/  UISETP.NE.OR UP0, UPT, UR8, 0x1, UP0 ;  /* 0x000000010800788c */ /* 0x000fd20008705670 */
[----:B------:R-:W-:Y:S05]  /*2640*/  BRA.U UP0, `(.L_x_42) ;  /* 0x0000000500487547 */ /* 0x000fea000b800000 */
[----:B------:R-:W-:Y:S01]  /*2650*/  ISETP.NE.AND P2, PT, R2, RZ, PT ;  /* 0x000000ff0200720c */ /* 0x000fe20003f45270 */
[----:B------:R-:W-:Y:S01]  /*2660*/  IMAD.MOV.U32 R12, RZ, RZ, 0x1 ;  /* 0x00000001ff0c7424 */ /* 0x000fe200078e00ff */
[----:B------:R-:W-:Y:S02]  /*2670*/  CS2R R10, SRZ ;  /* 0x00000000000a7805 */ /* 0x000fe4000001ff00 */
[----:B------:R-:W-:Y:S01]  /*2680*/  CS2R R8, SRZ ;  /* 0x0000000000087805 */ /* 0x000fe2000001ff00 */
[----:B------:R-:W-:Y:S01]  /*2690*/  UMOV UR4, 0x400 ;  /* 0x0000040000047882 */ /* 0x000fe20000000000 */
[----:B------:R-:W-:Y:S01]  /*26a0*/  UMOV UR6, URZ ;  /* 0x000000ff00067c82 */ /* 0x000fe20008000000 */
[----:B------:R-:W-:-:S12]  /*26b0*/  ULEA UR37, UR37, UR4, 0x18 ;  /* 0x0000000425257291 */ /* 0x000fd8000f8ec0ff */
.L_x_46:
[----:B------:R-:W-:Y:S02]  /*26c0*/  LEA R0, R8, UR37, 0x3 ;  /* 0x0000002508007c11 */ /* 0x000fe4000f8e18ff */
[----:B------:R-:W-:-:S03]  /*26d0*/  SHF.L.U32 R4, R9, 0x1f, RZ ;  /* 0x0000001f09047819 */ /* 0x000fc600000006ff */
[----:B------:R-:W-:Y:S01]  /*26e0*/  VIADD R5, R0, 0x120 ;  /* 0x0000012000057836 */ /* 0x000fe20000000000 */
[----:B------:R-:W1:Y:S02]  /*26f0*/  SYNCS.PHASECHK.TRANS64.TRYWAIT P0, [R0+URZ+0x110], R4 ;  /* 0x00011004000075a7 */ /* 0x000e6400080011ff */
[----:B-1----:R-:W-:Y:S05]  /*2700*/  @!P0 BRA `(.L_x_43) ;  /* 0x0000006800908947 */ /* 0x002fea0003800000 */
.L_x_148:
[----:B------:R-:W-:Y:S01]  /*2710*/  ULEA UR5, UR6, UR37, 0x3 ;  /* 0x0000002506057291 */ /* 0x000fe2000f8e18ff */
[----:B-1----:R-:W-:Y:S01]  /*2720*/  PRMT R0, RZ, 0x654, R5 ;  /* 0x00000654ff007816 */ /* 0x002fe20000000005 */
[----:B------:R-:W-:Y:S01]  /*2730*/  @!P2 IMAD.MOV.U32 R4, RZ, RZ, 0x10 ;  /* 0x00000010ff04a424 */ /* 0x000fe200078e00ff */
[----:B------:R-:W-:Y:S01]  /*2740*/  SHF.L.U32 R5, R12, 0x1f, RZ ;  /* 0x0000001f0c057819 */ /* 0x000fe200000006ff */
[----:B------:R-:W-:Y:S01]  /*2750*/  UIADD3 UR4, UPT, UPT, UR5, 0xb0, URZ ;  /* 0x000000b005047890 */ /* 0x000fe2000fffe0ff */
[----:B------:R1:W-:Y:S05]  /*2760*/  SYNCS.ARRIVE.TRANS64.RED.A1T0 RZ, [R0+URZ], RZ ;  /* 0x000000ff00ff79a7 */ /* 0x0003ea00081004ff */
[----:B------:R-:W-:Y:S01]  /*2770*/  IMAD.U32 R6, RZ, RZ, UR4 ;  /* 0x00000004ff067e24 */ /* 0x000fe2000f8e00ff */
[----:B------:R-:W2:Y:S04]  /*2780*/  SYNCS.PHASECHK.TRANS64.TRYWAIT P0, [UR5+0xc0], R5 ;  /* 0x0000c005ff0075a7 */ /* 0x000ea80008001105 */
[----:B------:R-:W-:Y:S01]  /*2790*/  PRMT R6, R2, 0x654, R6 ;  /* 0x0000065402067816 */ /* 0x000fe20000000006 */
[----:B-12---:R-:W-:Y:S06]  /*27a0*/  @!P0 BRA `(.L_x_44) ;  /* 0x00000068007c8947 */ /* 0x006fec0003800000 */
.L_x_150:
[----:B------:R-:W-:Y:S01]  /*27b0*/  ULEA UR4, UR6, UR37, 0x4 ;  /* 0x0000002506047291 */ /* 0x000fe2000f8e20ff */
[----:B------:R-:W-:Y:S01]  /*27c0*/  SEL R3, R6, R3, !P2 ;  /* 0x0000000306037207 */ /* 0x000fe20005000000 */
[----:B------:R-:W-:Y:S01]  /*27d0*/  UIADD3 UR5, UPT, UPT, UR5, 0xb0, URZ ;  /* 0x000000b005057890 */ /* 0x000fe2000fffe0ff */
[----:B-1----:R-:W-:Y:S01]  /*27e0*/  LEA R0, R11, UR37, 0x3 ;  /* 0x000000250b007c11 */ /* 0x002fe2000f8e18ff */
[----:B------:R-:W-:Y:S01]  /*27f0*/  UIADD3 UR4, UPT, UPT, UR4, 0x140, URZ ;  /* 0x0000014004047890 */ /* 0x000fe2000fffe0ff */
[----:B------:R1:W-:Y:S01]  /*2800*/  @!P2 SYNCS.ARRIVE.TRANS64.RED RZ, [R3+URZ], R4 ;  /* 0x0000000403ffa9a7 */ /* 0x0003e200080004ff */
[----:B------:R-:W-:Y:S01]  /*2810*/  UIADD3 UR6, UPT, UPT, UR6, 0x1, URZ ;  /* 0x0000000106067890 */ /* 0x000fe2000fffe0ff */
[----:B------:R-:W-:-:S03]  /*2820*/  VIADD R8, R8, 0x1 ;  /* 0x0000000108087836 */ /* 0x000fc60000000000 */
[----:B------:R-:W-:Y:S02]  /*2830*/  UISETP.NE.AND UP0, UPT, UR6, 0x2, UPT ;  /* 0x000000020600788c */ /* 0x000fe4000bf05270 */
[----:B------:R-:W-:Y:S01]  /*2840*/  ISETP.NE.AND P0, PT, R8, 0x2, PT ;  /* 0x000000020800780c */ /* 0x000fe20003f05270 */
[----:B------:R-:W-:Y:S06]  /*2850*/  UGETNEXTWORKID.BROADCAST [UR4], [UR5] ;  /* 0x00000000040073ca */ /* 0x000fec0008000100 */
[----:B------:R-:W-:Y:S02]  /*2860*/  USEL UR4, URZ, 0x1, UP0 ;  /* 0x00000001ff047887 */ /* 0x000fe40008000000 */
[----:B------:R-:W-:-:S04]  /*2870*/  USEL UR6, UR6, URZ, UP0 ;  /* 0x000000ff06067287 */ /* 0x000fc80008000000 */
[----:B------:R-:W-:Y:S02]  /*2880*/  LOP3.LUT R12, R12, UR4, RZ, 0x3c, !PT ;  /* 0x000000040c0c7c12 */ /* 0x000fe4000f8e3cff */
[----:B-1----:R-:W-:-:S04]  /*2890*/  SHF.L.U32 R4, R10, 0x1f, RZ ;  /* 0x0000001f0a047819 */ /* 0x002fc800000006ff */
[----:B------:R-:W1:Y:S02]  /*28a0*/  SYNCS.PHASECHK.TRANS64.TRYWAIT P1, [R0+URZ+0xb0], R4 ;  /* 0x0000b004000075a7 */ /* 0x000e6400080211ff */
[----:B-1----:R-:W-:Y:S05]  /*28b0*/  @!P1 BRA `(.L_x_45) ;  /* 0x0000006800509947 */ /* 0x002fea0003800000 */
.L_x_151:
[C---:B-1----:R-:W-:Y:S01]  /*28c0*/  LEA R4, R11.reuse, UR37, 0x4 ;  /* 0x000000250b047c11 */ /* 0x042fe2000f8e20ff */
[----:B------:R-:W-:Y:S01]  /*28d0*/  VIADD R0, R0, 0xc0 ;  /* 0x000000c000007836 */ /* 0x000fe20000000000 */
[----:B------:R-:W-:Y:S01]  /*28e0*/  SEL R8, R8, RZ, P0 ;  /* 0x000000ff08087207 */ /* 0x000fe20000000000 */
[----:B------:R-:W-:-:S03]  /*28f0*/  VIADD R11, R11, 0x1 ;  /* 0x000000010b0b7836 */ /* 0x000fc60000000000 */
[----:B------:R-:W1:Y:S01]  /*2900*/  LDS.128 R4, [R4+0x140] ;  /* 0x0001400004047984 */ /* 0x000e620000000c00 */
[----:B------:R-:W-:Y:S02]  /*2910*/  PRMT R0, RZ, 0x654, R0 ;  /* 0x00000654ff007816 */ /* 0x000fe40000000000 */
[C---:B------:R-:W-:Y:S01]  /*2920*/  ISETP.NE.AND P1, PT, R11.reuse, 0x2, PT ;  /* 0x000000020b00780c */ /* 0x040fe20003f25270 */
[----:B------:R-:W-:Y:S01]  /*2930*/  @!PT LDS RZ, [RZ] ;  /* 0x00000000fffff984 */ /* 0x000fe20000000800 */
[----:B------:R-:W-:Y:S01]  /*2940*/  @!PT LDS RZ, [RZ] ;  /* 0x00000000fffff984 */ /* 0x000fe20000000800 */
[----:B------:R-:W-:Y:S01]  /*2950*/  @!PT LDS RZ, [RZ] ;  /* 0x00000000fffff984 */ /* 0x000fe20000000800 */
[----:B------:R-:W-:Y:S01]  /*2960*/  @!PT LDS RZ, [RZ] ;  /* 0x00000000fffff984 */ /* 0x000fe20000000800 */
[----:B------:R2:W-:Y:S06]  /*2970*/  MEMBAR.ALL.CTA ;  /* 0x0000000000007992 */ /* 0x0005ec0000008000 */
[----:B--2---:R-:W2:Y:S01]  /*2980*/  FENCE.VIEW.ASYNC.S ;  /* 0x00000000000073c6 */ /* 0x004ea20000000000 */
[----:B------:R-:W-:Y:S01]  /*2990*/  SEL R11, R11, RZ, P1 ;  /* 0x000000ff0b0b7207 */ /* 0x000fe20000800000 */
[----:B--2---:R2:W-:Y:S01]  /*29a0*/  SYNCS.ARRIVE.TRANS64.RED.A1T0 RZ, [R0+URZ], RZ ;  /* 0x000000ff00ff79a7 */ /* 0x0045e200081004ff */
[----:B-1----:R-:W-:-:S02]  /*29b0*/  LOP3.LUT P3, RZ, R6, 0x1, RZ, 0xc0, !PT ;  /* 0x0000000106ff7812 */ /* 0x002fc4000786c0ff */
[----:B------:R-:W-:-:S04]  /*29c0*/  SEL R4, RZ, 0x1, P1 ;  /* 0x00000001ff047807 */ /* 0x000fc80000800000 */
[----:B------:R-:W-:Y:S02]  /*29d0*/  LOP3.LUT R10, R10, R4, RZ, 0x3c, !PT ;  /* 0x000000040a0a7212 */ /* 0x000fe400078e3cff */
[----:B--2---:R-:W-:-:S04]  /*29e0*/  SEL R0, RZ, 0x1, P0 ;  /* 0x00000001ff007807 */ /* 0x004fc80000000000 */
[----:B------:R-:W-:Y:S01]  /*29f0*/  LOP3.LUT R9, R9, R0, RZ, 0x3c, !PT ;  /* 0x0000000009097212 */ /* 0x000fe200078e3cff */
[----:B------:R-:W-:Y:S06]  /*2a00*/  @P3 BRA `(.L_x_46) ;  /* 0xfffffffc002c3947 */ /* 0x000fec000383ffff */
[----:B------:R-:W-:Y:S01]  /*2a10*/  ULEA UR5, UR6, UR37, 0x3 ;  /* 0x0000002506057291 */ /* 0x000fe2000f8e18ff */
[----:B------:R-:W-:-:S08]  /*2a20*/  SHF.L.U32 R2, R12, 0x1f, RZ ;  /* 0x0000001f0c027819 */ /* 0x000fd000000006ff */
[----:B------:R-:W1:Y:S02]  /*2a30*/  SYNCS.PHASECHK.TRANS64 P0, [UR5+0xc0], R2 ;  /* 0x0000c002ff0075a7 */ /* 0x000e640008001005 */
[----:B-1----:R-:W-:Y:S05]  /*2a40*/  @P0 BRA `(.L_x_47) ;  /* 0x0000000000080947 */ /* 0x002fea0003800000 */
[----:B------:R-:W1:Y:S02]  /*2a50*/  SYNCS.PHASECHK.TRANS64.TRYWAIT P0, [UR5+0xc0], R2 ;  /* 0x0000c002ff0075a7 */ /* 0x000e640008001105 */
[----:B-1----:R-:W-:Y:S05]  /*2a60*/  @!P0 BRA `(.L_x_48) ;  /* 0x0000006400f88947 */ /* 0x002fea0003800000 */
.L_x_47:
[----:B------:R-:W-:-:S04]  /*2a70*/  UIADD3 UR4, UPT, UPT, UR6, 0x1, URZ ;  /* 0x0000000106047890 */ /* 0x000fc8000fffe0ff */
[----:B------:R-:W-:-:S04]  /*2a80*/  UISETP.NE.AND UP0, UPT, UR4, 0x2, UPT ;  /* 0x000000020400788c */ /* 0x000fc8000bf05270 */
[----:B------:R-:W-:Y:S02]  /*2a90*/  USEL UR7, URZ, 0x1, UP0 ;  /* 0x00000001ff077887 */ /* 0x000fe40008000000 */
[----:B------:R-:W-:-:S04]  /*2aa0*/  USEL UR4, UR4, URZ, UP0 ;  /* 0x000000ff04047287 */ /* 0x000fc80008000000 */
[----:B------:R-:W-:Y:S01]  /*2ab0*/  ULEA UR4, UR4, UR37, 0x3 ;  /* 0x0000002504047291 */ /* 0x000fe2000f8e18ff */
[----:B-1----:R-:W-:-:S04]  /*2ac0*/  LOP3.LUT R2, R12, UR7, RZ, 0x3c, !PT ;  /* 0x000000070c027c12 */ /* 0x002fc8000f8e3cff */
[----:B------:R-:W-:-:S04]  /*2ad0*/  SHF.L.U32 R0, R2, 0x1f, RZ ;  /* 0x0000001f02007819 */ /* 0x000fc800000006ff */
[----:B------:R-:W1:Y:S02]  /*2ae0*/  SYNCS.PHASECHK.TRANS64 P0, [UR4+0xc0], R0 ;  /* 0x0000c000ff0075a7 */ /* 0x000e640008001004 */
[----:B-1----:R-:W-:Y:S05]  /*2af0*/  @P0 EXIT ;  /* 0x000000000000094d */ /* 0x002fea0003800000 */
[----:B------:R-:W-:Y:S02]  /*2b00*/  SHF.L.U32 R2, R2, 0x1f, RZ ;  /* 0x0000001f02027819 */ /* 0x000fe400000006ff */
[----:B------:R-:W-:-:S07]  /*2b10*/  MOV R0, UR4 ;  /* 0x0000000400007c02 */ /* 0x000fce0008000f00 */
.L_x_49:
[----:B-1----:R1:W2:Y:S02]  /*2b20*/  SYNCS.PHASECHK.TRANS64.TRYWAIT P0, [R0+URZ+0xc0], R2 ;  /* 0x0000c002000075a7 */ /* 0x0022a400080011ff */
[----:B--2---:R-:W-:Y:S05]  /*2b30*/  @!P0 NANOSLEEP.SYNCS 0x989680 ;  /* 0x009896800000895d */ /* 0x004fea0003900000 */
[----:B------:R-:W2:Y:S02]  /*2b40*/  @!P0 SYNCS.PHASECHK.TRANS64 P0, [R0+URZ+0xc0], R2 ;  /* 0x0000c002000085a7 */ /* 0x000ea400080010ff */
[----:B--2---:R-:W-:Y:S05]  /*2b50*/  @P0 EXIT ;  /* 0x000000000000094d */ /* 0x004fea0003800000 */
[----:B------:R-:W-:Y:S05]  /*2b60*/  BRA `(.L_x_49) ;  /* 0xfffffffc00ec7947 */ /* 0x000fea000383ffff */
.L_x_42:
[----:B------:R-:W-:-:S09]  /*2b70*/  UISETP.NE.AND UP0, UPT, UR8, URZ, UPT ;  /* 0x000000ff0800728c */ /* 0x000fd2000bf05270 */
[----:B------:R-:W-:Y:S05]  /*2b80*/  BRA.U UP0, `(.L_x_50) ;  /* 0x0000000d00b47547 */ /* 0x000fea000b800000 */
[----:B------:R-:W-:Y:S01]  /*2b90*/  UMOV UR4, 0x40 ;  /* 0x0000004000047882 */ /* 0x000fe20000000000 */
[----:B------:R-:W-:Y:S01]  /*2ba0*/  NOP ;  /* 0x0000000000007918 */ /* 0x000fe20000000000 */
[----:B------:R-:W-:Y:S01]  /*2bb0*/  ULEA UR4, UR37, UR4, 0x18 ;  /* 0x0000000425047291 */ /* 0x000fe2000f8ec0ff */
[----:B------:R-:W-:Y:S02]  /*2bc0*/  UMOV UR5, 0x400 ;  /* 0x0000040000057882 */ /* 0x000fe40000000000 */
[----:B------:R-:W-:-:S06]  /*2bd0*/  ULEA UR37, UR37, UR5, 0x18 ;  /* 0x0000000525257291 */ /* 0x000fcc000f8ec0ff */
[----:B------:R-:W1:Y:S02]  /*2be0*/  LDS.U8 R0, [UR4+0x1c] ;  /* 0x00001c04ff007984 */ /* 0x000e640008000000 */
[----:B-1----:R-:W-:-:S13]  /*2bf0*/  ISETP.NE.AND P0, PT, R0, RZ, PT ;  /* 0x000000ff0000720c */ /* 0x002fda0003f05270 */
[----:B------:R-:W-:Y:S05]  /*2c00*/  @P0 BRA `(.L_x_51) ;  /* 0x0000000000580947 */ /* 0x000fea0003800000 */
[----:B------:R-:W-:-:S13]  /*2c10*/  ELECT P0, URZ, PT ;  /* 0x0000000000ff782f */ /* 0x000fda0003800000 */
[----:B------:R-:W-:Y:S05]  /*2c20*/  @!P0 BRA `(.L_x_52) ;  /* 0x0000000000608947 */ /* 0x000fea0003800000 */
[----:B------:R-:W-:Y:S01]  /*2c30*/  UMOV UR5, 0x10 ;  /* 0x0000001000057882 */ /* 0x000fe20000000000 */
[----:B------:R-:W-:Y:S01]  /*2c40*/  HFMA2 R0, -RZ, RZ, 0, 5.9604644775390625e-08 ;  /* 0x00000001ff007431 */ /* 0x000fe200000001ff */
[----:B------:R-:W-:-:S03]  /*2c50*/  MOV R2, 0xffff ;  /* 0x0000ffff00027802 */ /* 0x000fc60000000f00 */
[----:B------:R-:W-:Y:S04]  /*2c60*/  DEPBAR.LE SB1, 0x36 ;  /* 0x00009d800000791a */ /* 0x000fe80000000000 */
[----:B------:R-:W1:Y:S02]  /*2c70*/  UTCATOMSWS.FIND_AND_SET.ALIGN UP0, UR5, UR5 ;  /* 0x00000005000575e3 */ /* 0x000e640008000800 */
[----:B-1----:R-:W-:Y:S01]  /*2c80*/  MOV R3, UR5 ;  /* 0x0000000500037c02 */ /* 0x002fe20008000f00 */
[----:B------:R-:W-:Y:S06]  /*2c90*/  BRA.U UP0, `(.L_x_53) ;  /* 0x0000000100187547 */ /* 0x000fec000b800000 */
.L_x_54:
[----:B------:R-:W-:Y:S05]  /*2ca0*/  NANOSLEEP 0x64 ;  /* 0x000000640000795d */ /* 0x000fea0003800000 */
[----:B------:R-:W-:-:S05]  /*2cb0*/  UMOV UR5, 0x10 ;  /* 0x0000001000057882 */ /* 0x000fca0000000000 */
[----:B------:R-:W-:Y:S04]  /*2cc0*/  DEPBAR.LE SB1, 0x36 ;  /* 0x00009d800000791a */ /* 0x000fe80000000000 */
[----:B------:R-:W1:Y:S02]  /*2cd0*/  UTCATOMSWS.FIND_AND_SET.ALIGN UP0, UR5, UR5 ;  /* 0x00000005000575e3 */ /* 0x000e640008000800 */
[----:B-1----:R-:W-:Y:S01]  /*2ce0*/  MOV R3, UR5 ;  /* 0x0000000500037c02 */ /* 0x002fe20008000f00 */
[----:B------:R-:W-:Y:S05]  /*2cf0*/  BRA.U !UP0, `(.L_x_54) ;  /* 0xfffffffd08e87547 */ /* 0x000fea000b83ffff */
.L_x_53:
[-C--:B------:R-:W-:Y:S02]  /*2d00*/  SHF.L.U32 R2, R2, R3.reuse, RZ ;  /* 0x0000000302027219 */ /* 0x080fe400000006ff */
[----:B------:R-:W-:Y:S01]  /*2d10*/  SHF.L.U32 R0, R0, R3, RZ ;  /* 0x0000000300007219 */ /* 0x000fe200000006ff */
[----:B------:R-:W-:Y:S02]  /*2d20*/  IMAD.SHL.U32 R3, R3, 0x20, RZ ;  /* 0x0000002003037824 */ /* 0x000fe400078e00ff */
[----:B------:R1:W-:Y:S04]  /*2d30*/  ATOMS.OR RZ, [UR4+0x14], R2 ;  /* 0x00001402ffff798c */ /* 0x0003e8000b000004 */
[----:B------:R1:W-:Y:S04]  /*2d40*/  ATOMS.OR RZ, [UR4+0x18], R0 ;  /* 0x00001800ffff798c */ /* 0x0003e8000b000004 */
[----:B------:R1:W-:Y:S01]  /*2d50*/  STS [UR37+0x160], R3 ;  /* 0x00016003ff007988 */ /* 0x0003e20008000825 */
[----:B------:R-:W-:Y:S05]  /*2d60*/  BRA `(.L_x_52) ;  /* 0x0000000000107947 */ /* 0x000fea0003800000 */
.L_x_51:
[----:B------:R-:W-:Y:S02]  /*2d70*/  MOV R0, 0xffffffff ;  /* 0xffffffff00007802 */ /* 0x000fe40000000f00 */
[----:B------:R-:W-:-:S03]  /*2d80*/  MOV R2, 0x2db0 ;  /* 0x00002db000027802 */ /* 0x000fc60000000f00 */
[----:B------:R1:W-:Y:S04]  /*2d90*/  STS [UR37+0x160], R0 ;  /* 0x00016000ff007988 */ /* 0x0003e80008000825 */
[----:B-1-3-5:R-:W-:Y:S05]  /*2da0*/  CALL.REL.NOINC `($__internal_1_$__cuda_sm10x_tcgen05_guardrail_trap_phase_invalid_during_alloc) ;  /* 0x0000006c00407944 */ /* 0x02afea0003c00000 */
.L_x_52:
[----:B------:R-:W-:Y:S05]  /*2db0*/  WARPSYNC.ALL ;  /* 0x0000000000007948 */ /* 0x000fea0003800000 */
[----:B------:R-:W2:Y:S01]  /*2dc0*/  S2UR UR5, SR_CgaCtaId ;  /* 0x00000000000579c3 */ /* 0x000ea20000008800 */
[----:B------:R-:W-:Y:S01]  /*2dd0*/  UMOV UR4, 0x400 ;  /* 0x0000040000047882 */ /* 0x000fe20000000000 */
[----:B------:R-:W-:-:S06]  /*2de0*/  NOP ;  /* 0x0000000000007918 */ /* 0x000fcc0000000000 */
[----:B------:R-:W-:Y:S06]  /*2df0*/  BAR.ARV 0x6, 0xa0 ;  /* 0x0182800000007b1d */ /* 0x000fec0000002000 */
[----:B------:R-:W4:Y:S01]  /*2e00*/  LDCU UR7, c[0x0][0x38c] ;  /* 0x00007180ff0777ac */ /* 0x000f220008000800 */
[----:B------:R-:W-:Y:S01]  /*2e10*/  IMAD.MOV.U32 R11, RZ, RZ, 0x1 ;  /* 0x00000001ff0b7424 */ /* 0x000fe200078e00ff */
[----:B------:R-:W-:Y:S01]  /*2e20*/  CS2R R8, SRZ ;  /* 0x0000000000087805 */ /* 0x000fe2000001ff00 */
[----:B------:R-:W-:Y:S01]  /*2e30*/  IMAD.MOV.U32 R10, RZ, RZ, RZ ;  /* 0x000000ffff0a7224 */ /* 0x000fe200078e00ff */
[----:B------:R-:W3:Y:S01]  /*2e40*/  LDCU UR6, c[0x0][0x38c] ;  /* 0x00007180ff0677ac */ /* 0x000ee20008000800 */
[----:B------:R-:W-:Y:S01]  /*2e50*/  UMOV UR15, URZ ;  /* 0x000000ff000f7c82 */ /* 0x000fe20008000000 */
[----:B------:R-:W-:Y:S01]  /*2e60*/  UMOV UR14, URZ ;  /* 0x000000ff000e7c82 */ /* 0x000fe20008000000 */
[----:B--2---:R-:W-:Y:S01]  /*2e70*/  ULEA UR5, UR5, UR4, 0x18 ;  /* 0x0000000405057291 */ /* 0x004fe2000f8ec0ff */
[----:B------:R-:W-:Y:S01]  /*2e80*/  UMOV UR24, 0x0 ;  /* 0x0000000000187882 */ /* 0x000fe20000000000 */
[----:B------:R-:W-:-:S02]  /*2e90*/  UMOV UR25, 0x8200490 ;  /* 0x0820049000197882 */ /* 0x000fc40000000000 */
[----:B------:R-:W-:Y:S02]  /*2ea0*/  UIADD3 UR10, UPT, UPT, UR5, 0x8400, URZ ;  /* 0x00008400050a7890 */ /* 0x000fe4000fffe0ff */
[----:B------:R-:W-:Y:S02]  /*2eb0*/  UIADD3 UR11, UPT, UPT, UR5, 0x20400, URZ ;  /* 0x00020400050b7890 */ /* 0x000fe4000fffe0ff */
[----:B----4-:R-:W-:Y:S01]  /*2ec0*/  UIADD3 UR7, UPT, UPT, UR7, 0x3f, URZ ;  /* 0x0000003f07077890 */ /* 0x010fe2000fffe0ff */
[----:B-1----:R-:W1:Y:S01]  /*2ed0*/  LDS R0, [UR5+0x160] ;  /* 0x00016005ff007984 */ /* 0x002e620008000800 */
[----:B------:R-:W-:Y:S02]  /*2ee0*/  USHF.R.U32.HI UR10, URZ, 0x4, UR10 ;  /* 0x00000004ff0a7899 */ /* 0x000fe4000801160a */
[----:B------:R-:W-:Y:S02]  /*2ef0*/  USHF.R.S32.HI UR4, URZ, 0x1f, UR7 ;  /* 0x0000001fff047899 */ /* 0x000fe40008011407 */
[----:B------:R-:W-:-:S02]  /*2f00*/  USHF.R.U32.HI UR11, URZ, 0x4, UR11 ;  /* 0x00000004ff0b7899 */ /* 0x000fc4000801160b */
[----:B------:R-:W-:Y:S02]  /*2f10*/  ULEA.HI UR4, UR4, UR7, URZ, 0x6 ;  /* 0x0000000704047291 */ /* 0x000fe4000f8f30ff */
[----:B------:R-:W-:Y:S02]  /*2f20*/  ULOP3.LUT UR10, UR10, 0x3fff, URZ, 0xc0, !UPT ;  /* 0x00003fff0a0a7892 */ /* 0x000fe4000f8ec0ff */
[----:B------:R-:W-:Y:S02]  /*2f30*/  USHF.R.S32.HI UR4, URZ, 0x6, UR4 ;  /* 0x00000006ff047899 */ /* 0x000fe40008011404 */
[----:B------:R-:W-:Y:S02]  /*2f40*/  ULOP3.LUT UR11, UR11, 0x3fff, URZ, 0xc0, !UPT ;  /* 0x00003fff0b0b7892 */ /* 0x000fe4000f8ec0ff */
[----:B------:R-:W-:Y:S01]  /*2f50*/  UISETP.LT.AND UP0, UPT, UR4, 0x1, UPT ;  /* 0x000000010400788c */ /* 0x000fe2000bf01270 */
[----:B------:R-:W-:Y:S01]  /*2f60*/  UMOV UR22, 0x0 ;  /* 0x0000000000167882 */ /* 0x000fe20000000000 */
[----:B------:R-:W-:-:S02]  /*2f70*/  UMOV UR23, 0x8200490 ;  /* 0x0820049000177882 */ /* 0x000fc40000000000 */
[----:B------:R-:W-:Y:S02]  /*2f80*/  USEL UR9, UR4, 0x1, !UP0 ;  /* 0x0000000104097887 */ /* 0x000fe4000c000000 */
[----:B------:R-:W-:Y:S02]  /*2f90*/  ULOP3.LUT UR10, UR10, 0x10000, URZ, 0xfc, !UPT ;  /* 0x000100000a0a7892 */ /* 0x000fe4000f8efcff */
[----:B------:R-:W-:Y:S02]  /*2fa0*/  ULOP3.LUT UR11, UR11, 0x10000, URZ, 0xfc, !UPT ;  /* 0x000100000b0b7892 */ /* 0x000fe4000f8efcff */
[----:B------:R-:W-:Y:S02]  /*2fb0*/  UIADD3 UR9, UPT, UPT, -UR9, URZ, URZ ;  /* 0x000000ff09097290 */ /* 0x000fe4000fffe1ff */
[----:B---3--:R-:W-:Y:S01]  /*2fc0*/  UISETP.GE.AND UP3, UPT, UR6, 0x1, UPT ;  /* 0x000000010600788c */ /* 0x008fe2000bf66270 */
[----:B------:R-:W-:Y:S01]  /*2fd0*/  UMOV UR20, 0x0 ;  /* 0x0000000000147882 */ /* 0x000fe20000000000 */
[----:B------:R-:W-:Y:S01]  /*2fe0*/  UMOV UR21, 0x8200490 ;  /* 0x0820049000157882 */ /* 0x000fe20000000000 */
[----:B------:R-:W-:Y:S01]  /*2ff0*/  UMOV UR18, 0x0 ;  /* 0x0000000000127882 */ /* 0x000fe20000000000 */
[----:B------:R-:W-:Y:S01]  /*3000*/  UMOV UR19, 0x8200490 ;  /* 0x0820049000137882 */ /* 0x000fe20000000000 */
[----:B-1----:R-:W-:-:S15]  /*3010*/  R2UR UR16, R0 ;  /* 0x00000000001072ca */ /* 0x002fde00000e0000 */
.L_x_61:
[----:B------:R-:W-:Y:S02]  /*3020*/  LEA R0, R10, UR5, 0x3 ;  /* 0x000000050a007c11 */ /* 0x000fe4000f8e18ff */
[----:B------:R-:W-:Y:S02]  /*3030*/  SHF.L.U32 R2, R9, 0x1f, RZ ;  /* 0x0000001f09027819 */ /* 0x000fe400000006ff */
[----:B------:R-:W-:Y:S01]  /*3040*/  PLOP3.LUT P0, PT, PT, PT, UP3, 0x80, 0x8 ;  /* 0x000000000008781c */ /* 0x000fe20003f0f038 */
[----:B------:R-:W-:Y:S01]  /*3050*/  VIADD R3, R0, 0xc0 ;  /* 0x000000c000037836 */ /* 0x000fe20000000000 */
[----:B-1----:R-:W1:Y:S02]  /*3060*/  SYNCS.PHASECHK.TRANS64.TRYWAIT P1, [R0+URZ+0xb0], R2 ;  /* 0x0000b002000075a7 */ /* 0x002e6400080211ff */
[----:B-1-3--:R-:W-:Y:S09]  /*3070*/  @!P1 BRA `(.L_x_55) ;  /* 0x00000060008c9947 */ /* 0x00aff20003800000 */
.L_x_153:
[----:B------:R-:W-:Y:S01]  /*3080*/  LEA R4, R10, UR5, 0x4 ;  /* 0x000000050a047c11 */ /* 0x000fe2000f8e20ff */
[----:B------:R-:W-:Y:S01]  /*3090*/  @UP3 ULEA UR6, UR14, UR5, 0x3 ;  /* 0x000000050e063291 */ /* 0x000fe2000f8e18ff */
[----:B------:R-:W-:Y:S01]  /*30a0*/  PLOP3.LUT P2, PT, PT, PT, PT, 0x80, 0x8 ;  /* 0x000000000008781c */ /* 0x000fe20003f4f070 */
[----:B------:R-:W-:Y:S01]  /*30b0*/  ULEA UR7, UR15, UR5, 0x3 ;  /* 0x000000050f077291 */ /* 0x000fe2000f8e18ff */
[----:B------:R-:W-:Y:S01]  /*30c0*/  PRMT R3, RZ, 0x654, R3 ;  /* 0x00000654ff037816 */ /* 0x000fe20000000003 */
[----:B------:R-:W-:Y:S01]  /*30d0*/  ULEA UR8, UR15, UR16, 0x7 ;  /* 0x000000100f087291 */ /* 0x000fe2000f8e38ff */
[----:B------:R-:W2:Y:S01]  /*30e0*/  LDS.128 R4, [R4+0x140] ;  /* 0x0001400004047984 */ /* 0x000ea20000000c00 */
[----:B-1----:R-:W-:Y:S02]  /*30f0*/  @P0 SHF.L.U32 R2, R8, 0x1f, RZ ;  /* 0x0000001f08020819 */ /* 0x002fe400000006ff */
[----:B------:R-:W-:Y:S01]  /*3100*/  SHF.L.U32 R0, R11, 0x1f, RZ ;  /* 0x0000001f0b007819 */ /* 0x000fe200000006ff */
[----:B------:R-:W-:Y:S01]  /*3110*/  @!PT LDS RZ, [RZ] ;  /* 0x00000000fffff984 */ /* 0x000fe20000000800 */
[----:B------:R-:W-:Y:S01]  /*3120*/  @!PT LDS RZ, [RZ] ;  /* 0x00000000fffff984 */ /* 0x000fe20000000800 */
[----:B------:R-:W-:Y:S01]  /*3130*/  @!PT LDS RZ, [RZ] ;  /* 0x00000000fffff984 */ /* 0x000fe20000000800 */
[----:B------:R-:W-:Y:S01]  /*3140*/  @!PT LDS RZ, [RZ] ;  /* 0x00000000fffff984 */ /* 0x000fe20000000800 */
[----:B------:R1:W-:Y:S06]  /*3150*/  MEMBAR.ALL.CTA ;  /* 0x0000000000007992 */ /* 0x0003ec0000008000 */
[----:B-1----:R-:W1:Y:S02]  /*3160*/  FENCE.VIEW.ASYNC.S ;  /* 0x00000000000073c6 */ /* 0x002e640000000000 */
[----:B-1----:R1:W-:Y:S01]  /*3170*/  SYNCS.ARRIVE.TRANS64.RED.A1T0 RZ, [R3+URZ], RZ ;  /* 0x000000ff03ff79a7 */ /* 0x0023e200081004ff */
[----:B------:R1:W3:Y:S01]  /*3180*/  @P0 SYNCS.PHASECHK.TRANS64.TRYWAIT P2, [UR6], R2 ;  /* 0x00000002ff0005a7 */ /* 0x0002e20008041106 */
[----:B--2---:R-:W-:Y:S01]  /*3190*/  LOP3.LUT P1, RZ, R6, 0x1, RZ, 0xc0, !PT ;  /* 0x0000000106ff7812 */ /* 0x004fe2000782c0ff */
[----:B------:R-:W2:Y:S02]  /*31a0*/  SYNCS.PHASECHK.TRANS64.TRYWAIT P0, [UR7+0xf0], R0 ;  /* 0x0000f000ff0075a7 */ /* 0x000ea40008001107 */
[----:B-123--:R-:W-:Y:S10]  /*31b0*/  @!P0 BRA `(.L_x_56) ;  /* 0x0000006000508947 */ /* 0x00eff40003800000 */
.L_x_155:
[----:B------:R-:W-:Y:S01]  /*31c0*/  IADD3 R10, PT, PT, R10, 0x1, RZ ;  /* 0x000000010a0a7810 */ /* 0x000fe20007ffe0ff */
[----:B------:R-:W-:Y:S06]  /*31d0*/  BRA.U !UP3, `(.L_x_57) ;  /* 0x000000010bc07547 */ /* 0x000fec000b800000 */
[----:B------:R-:W-:Y:S01]  /*31e0*/  UPLOP3.LUT UP4, UPT, UPT, UPT, UPT, 0x40, 0x4 ;  /* 0x000000000004789c */ /* 0x000fe20003f8e870 */
[----:B------:R-:W-:Y:S01]  /*31f0*/  UMOV UR13, UR9 ;  /* 0x00000009000d7c82 */ /* 0x000fe20008000000 */
[----:B------:R-:W-:Y:S01]  /*3200*/  UMOV UR12, UR4 ;  /* 0x00000004000c7c82 */ /* 0x000fe20008000000 */
[----:B------:R-:W-:-:S08]  /*3210*/  UMOV UR17, UR14 ;  /* 0x0000000e00117c82 */ /* 0x000fd00008000000 */
.L_x_60:
[----:B------:R-:W-:Y:S02]  /*3220*/  UIADD3 UR13, UPT, UPT, UR13, 0x1, URZ ;  /* 0x000000010d0d7890 */ /* 0x000fe4000fffe0ff */
[----:B--2---:R-:W-:Y:S02]  /*3230*/  ULEA UR6, UR17, UR5, 0x3 ;  /* 0x0000000511067291 */ /* 0x004fe4000f8e18ff */
[----:B------:R-:W-:Y:S01]  /*3240*/  UISETP.NE.AND UP0, UPT, UR13, URZ, UPT ;  /* 0x000000ff0d00728c */ /* 0x000fe2000bf05270 */
[----:B---3--:R-:W-:Y:S10]  /*3250*/  @P2 BRA `(.L_x_58) ;  /* 0x00000000000c2947 */ /* 0x008ff40003800000 */
[----:B-1----:R-:W-:Y:S04]  /*3260*/  SHF.L.U32 R2, R8, 0x1f, RZ ;  /* 0x0000001f08027819 */ /* 0x002fe800000006ff */
[----:B------:R-:W1:Y:S02]  /*3270*/  SYNCS.PHASECHK.TRANS64.TRYWAIT P0, [UR6], R2 ;  /* 0x00000002ff0075a7 */ /* 0x000e640008001106 */
[----:B-1----:R-:W-:Y:S05]  /*3280*/  @!P0 BRA `(.L_x_59) ;  /* 0x0000006000348947 */ /* 0x002fea0003800000 */
.L_x_58:
[----:B------:R-:W-:Y:S01]  /*3290*/  UISETP.NE.AND UP1, UPT, UR12, 0x1, UPT ;  /* 0x000000010c00788c */ /* 0x000fe2000bf25270 */
[----:B------:R-:W-:Y:S01]  /*32a0*/  PLOP3.LUT P2, PT, PT, PT, PT, 0x80, 0x8 ;  /* 0x000000000008781c */ /* 0x000fe20003f4f070 */
[----:B------:R-:W-:Y:S02]  /*32b0*/  UIADD3 UR14, UPT, UPT, UR17, 0x1, URZ ;  /* 0x00000001110e7890 */ /* 0x000fe4000fffe0ff */
[----:B------:R-:W-:Y:S02]  /*32c0*/  ULEA UR28, UR17, UR11, 0xa ;  /* 0x0000000b111c7291 */ /* 0x000fe4000f8e50ff */
[----:B------:R-:W-:Y:S01]  /*32d0*/  UISETP.NE.AND UP2, UPT, UR14, 0x6, UPT ;  /* 0x000000060e00788c */ /* 0x000fe2000bf45270 */
[----:B------:R-:W-:Y:S01]  /*32e0*/  PLOP3.LUT P0, PT, PT, PT, UP1, 0x80, 0x8 ;  /* 0x000000000008781c */ /* 0x000fe20003f0f018 */
[----:B------:R-:W-:Y:S02]  /*32f0*/  UIADD3 UR40, UPT, UPT, UR28, 0x2, URZ ;  /* 0x000000021c287890 */ /* 0x000fe4000fffe0ff */
[----:B------:R-:W-:Y:S02]  /*3300*/  USEL UR27, URZ, 0x1, UP2 ;  /* 0x00000001ff1b7887 */ /* 0x000fe40009000000 */
[----:B------:R-:W-:Y:S02]  /*3310*/  USEL UR14, UR14, URZ, UP2 ;  /* 0x000000ff0e0e7287 */ /* 0x000fe40009000000 */
[----:B------:R-:W-:Y:S02]  /*3320*/  UIADD3 UR36, UPT, UPT, UR28, 0x4, URZ ;  /* 0x000000041c247890 */ /* 0x000fe4000fffe0ff */
[----:B------:R-:W-:Y:S01]  /*3330*/  @UP1 ULEA UR26, UR14, UR5, 0x3 ;  /* 0x000000050e1a1291 */ /* 0x000fe2000f8e18ff */
[----:B------:R-:W-:Y:S01]  /*3340*/  LOP3.LUT R8, R8, UR27, RZ, 0x3c, !PT ;  /* 0x0000001b08087c12 */ /* 0x000fe2000f8e3cff */
[----:B------:R-:W-:Y:S02]  /*3350*/  UIADD3 UR32, UPT, UPT, UR28, 0x6, URZ ;  /* 0x000000061c207890 */ /* 0x000fe4000fffe0ff */
[----:B------:R-:W-:Y:S01]  /*3360*/  UIADD3 UR6, UPT, UPT, UR6, 0x30, URZ ;  /* 0x0000003006067890 */ /* 0x000fe2000fffe0ff */
[----:B-1----:R-:W-:Y:S01]  /*3370*/  @P0 SHF.L.U32 R0, R8, 0x1f, RZ ;  /* 0x0000001f08000819 */ /* 0x002fe200000006ff */
[----:B------:R-:W-:Y:S01]  /*3380*/  UIADD3 UR12, UPT, UPT, UR12, -0x1, URZ ;  /* 0xffffffff0c0c7890 */ /* 0x000fe2000fffe0ff */
[----:B------:R-:W-:Y:S02]  /*3390*/  UMOV UR29, 0x40004040 ;  /* 0x40004040001d7882 */ /* 0x000fe40000000000 */
[----:B------:R2:W3:Y:S01]  /*33a0*/  @P0 SYNCS.PHASECHK.TRANS64.TRYWAIT P2, [UR26], R0 ;  /* 0x00000000ff0005a7 */ /* 0x0004e2000804111a */
[----:B------:R-:W-:Y:S01]  /*33b0*/  ULEA UR26, UR17, UR10, 0xa ;  /* 0x0000000a111a7291 */ /* 0x000fe2000f8e50ff */
[----:B------:R-:W-:Y:S01]  /*33c0*/  UMOV UR27, 0x40004040 ;  /* 0x40004040001b7882 */ /* 0x000fe20000000000 */
[----:B------:R-:W-:Y:S02]  /*33d0*/  UMOV UR41, 0x40004040 ;  /* 0x4000404000297882 */ /* 0x000fe40000000000 */
[----:B------:R-:W-:Y:S02]  /*33e0*/  UIADD3 UR38, UPT, UPT, UR26, 0x2, URZ ;  /* 0x000000021a267890 */ /* 0x000fe4000fffe0ff */
[----:B------:R-:W-:Y:S02]  /*33f0*/  UIADD3 UR34, UPT, UPT, UR26, 0x4, URZ ;  /* 0x000000041a227890 */ /* 0x000fe4000fffe0ff */
[----:B------:R-:W-:Y:S01]  /*3400*/  UIADD3 UR30, UPT, UPT, UR26, 0x6, URZ ;  /* 0x000000061a1e7890 */ /* 0x000fe2000fffe0ff */
[----:B------:R2:W-:Y:S01]  /*3410*/  UTCHMMA gdesc[UR26], gdesc[UR28], tmem[UR8], tmem[UR24], idesc[UR25], UP4 ;  /* 0x00ff181c1a0075ea */ /* 0x0005e2000a000008 */
[----:B------:R-:W-:Y:S01]  /*3420*/  UPLOP3.LUT UP4, UPT, UPT, UPT, UPT, 0x80, 0x8 ;  /* 0x000000000008789c */ /* 0x000fe20003f8f070 */
[----:B------:R-:W-:Y:S01]  /*3430*/  UMOV UR39, 0x40004040 ;  /* 0x4000404000277882 */ /* 0x000fe20000000000 */
[----:B------:R-:W-:Y:S01]  /*3440*/  UMOV UR37, 0x40004040 ;  /* 0x4000404000257882 */ /* 0x000fe20000000000 */
[----:B------:R2:W-:Y:S01]  /*3450*/  UTCHMMA gdesc[UR38], gdesc[UR40], tmem[UR8], tmem[UR22], idesc[UR23], UPT ;  /* 0x00ff1628260075ea */ /* 0x0005e2000b800008 */
[----:B------:R-:W-:Y:S01]  /*3460*/  UMOV UR35, 0x40004040 ;  /* 0x4000404000237882 */ /* 0x000fe20000000000 */
[----:B------:R-:W-:Y:S01]  /*3470*/  UMOV UR33, 0x40004040 ;  /* 0x4000404000217882 */ /* 0x000fe20000000000 */
[----:B------:R-:W-:Y:S01]  /*3480*/  UMOV UR31, 0x40004040 ;  /* 0x40004040001f7882 */ /* 0x000fe20000000000 */
[----:B------:R2:W-:Y:S01]  /*3490*/  UTCHMMA gdesc[UR34], gdesc[UR36], tmem[UR8], tmem[UR20], idesc[UR21], UPT ;  /* 0x00ff1424220075ea */ /* 0x0005e2000b800008 */
[----:B------:R2:W-:Y:S01]  /*34a0*/  UTCHMMA gdesc[UR30], gdesc[UR32], tmem[UR8], tmem[UR18], idesc[UR19], UPT ;  /* 0x00ff12201e0075ea */ /* 0x0005e2000b800008 */
[----:B------:R2:W-:Y:S01]  /*34b0*/  UTCBAR [UR6], URZ ;  /* 0x000000ff060073e9 */ /* 0x0005e200080000ff */
[----:B------:R-:W-:Y:S01]  /*34c0*/  UMOV UR17, UR14 ;  /* 0x0000000e00117c82 */ /* 0x000fe20008000000 */
[----:B------:R-:W-:Y:S05]  /*34d0*/  BRA.U UP0, `(.L_x_60) ;  /* 0xfffffffd00507547 */ /* 0x000fea000b83ffff */
.L_x_57:
[----:B------:R-:W-:Y:S01]  /*34e0*/  UIADD3 UR15, UPT, UPT, UR15, 0x1, URZ ;  /* 0x000000010f0f7890 */ /* 0x000fe2000fffe0ff */
[C---:B------:R-:W-:Y:S01]  /*34f0*/  ISETP.NE.AND P0, PT, R10.reuse, 0x2, PT ;  /* 0x000000020a00780c */ /* 0x040fe20003f05270 */
[----:B------:R-:W-:Y:S02]  /*3500*/  UIADD3 UR7, UPT, UPT, UR7, 0xd0, URZ ;  /* 0x000000d007077890 */ /* 0x000fe4000fffe0ff */
[----:B------:R-:W-:Y:S01]  /*3510*/  UISETP.NE.AND UP0, UPT, UR15, 0x4, UPT ;  /* 0x000000040f00788c */ /* 0x000fe2000bf05270 */
[----:B-12---:R-:W-:Y:S02]  /*3520*/  SEL R0, RZ, 0x1, P0 ;  /* 0x00000001ff007807 */ /* 0x006fe40000000000 */
[----:B------:R-:W-:Y:S01]  /*3530*/  SEL R10, R10, RZ, P0 ;  /* 0x000000ff0a0a7207 */ /* 0x000fe20000000000 */
[----:B------:R-:W-:Y:S01]  /*3540*/  USEL UR6, URZ, 0x1, UP0 ;  /* 0x00000001ff067887 */ /* 0x000fe20008000000 */
[----:B------:R-:W-:Y:S01]  /*3550*/  LOP3.LUT R9, R9, R0, RZ, 0x3c, !PT ;  /* 0x0000000009097212 */ /* 0x000fe200078e3cff */
[----:B------:R-:W-:Y:S01]  /*3560*/  USEL UR15, UR15, URZ, UP0 ;  /* 0x000000ff0f0f7287 */ /* 0x000fe20008000000 */
[----:B------:R1:W-:Y:S03]  /*3570*/  UTCBAR [UR7], URZ ;  /* 0x000000ff070073e9 */ /* 0x0003e600080000ff */
[----:B------:R-:W-:Y:S01]  /*3580*/  LOP3.LUT R11, R11, UR6, RZ, 0x3c, !PT ;  /* 0x000000060b0b7c12 */ /* 0x000fe2000f8e3cff */
[----:B------:R-:W-:Y:S07]  /*3590*/  @P1 BRA `(.L_x_61) ;  /* 0xfffffff800a01947 */ /* 0x000fee000383ffff */
[----:B------:R-:W2:Y:S01]  /*35a0*/  S2UR UR4, SR_CgaCtaId ;  /* 0x00000000000479c3 */ /* 0x000ea20000008800 */
[----:B------:R-:W-:Y:S01]  /*35b0*/  ELECT P0, URZ, PT ;  /* 0x0000000000ff782f */ /* 0x000fe20003800000 */
[----:B------:R-:W-:Y:S01]  /*35c0*/  IMAD.MOV.U32 R0, RZ, RZ, 0x1 ;  /* 0x00000001ff007424 */ /* 0x000fe200078e00ff */
[----:B------:R-:W-:Y:S01]  /*35d0*/  UIADD3 UR5, UPT, UPT, UR5, 0xf0, URZ ;  /* 0x000000f005057890 */ /* 0x000fe2000fffe0ff */
[----:B------:R-:W-:Y:S01]  /*35e0*/  SHF.L.U32 R2, R11, 0x1f, RZ ;  /* 0x0000001f0b027819 */ /* 0x000fe200000006ff */
[----:B------:R-:W-:-:S03]  /*35f0*/  UMOV UR6, 0x40 ;  /* 0x0000004000067882 */ /* 0x000fc60000000000 */
[----:B------:R-:W-:Y:S01]  /*3600*/  UVIRTCOUNT.DEALLOC.SMPOOL 0x80 ;  /* 0x000000800000784c */ /* 0x000fe20000000000 */
[----:B--2---:R-:W-:Y:S02]  /*3610*/  ULEA UR4, UR4, UR6, 0x18 ;  /* 0x0000000604047291 */ /* 0x004fe4000f8ec0ff */
[----:B------:R-:W-:-:S07]  /*3620*/  ULEA UR6, UR15, UR5, 0x3 ;  /* 0x000000050f067291 */ /* 0x000fce000f8e18ff */
[----:B------:R2:W-:Y:S02]  /*3630*/  @P0 STS.U8 [UR4+0x1c], R0 ;  /* 0x00001c00ff000988 */ /* 0x0005e40008000004 */
[----:B------:R-:W4:Y:S02]  /*3640*/  SYNCS.PHASECHK.TRANS64.TRYWAIT P0, [UR6], R2 ;  /* 0x00000002ff0075a7 */ /* 0x000f240008001106 */
[----:B--2-4-:R-:W-:Y:S05]  /*3650*/  @!P0 BRA `(.L_x_62) ;  /* 0x0000005c00588947 */ /* 0x014fea0003800000 */
.L_x_158:
[----:B-1----:R-:W-:-:S04]  /*3660*/  UIADD3 UR7, UPT, UPT, UR15, 0x1, URZ ;  /* 0x000000010f077890 */ /* 0x002fc8000fffe0ff */
[----:B------:R-:W-:-:S04]  /*3670*/  UISETP.NE.AND UP0, UPT, UR7, 0x4, UPT ;  /* 0x000000040700788c */ /* 0x000fc8000bf05270 */
[----:B------:R-:W-:Y:S02]  /*3680*/  USEL UR8, URZ, 0x1, UP0 ;  /* 0x00000001ff087887 */ /* 0x000fe40008000000 */
[----:B------:R-:W-:-:S04]  /*3690*/  USEL UR7, UR7, URZ, UP0 ;  /* 0x000000ff07077287 */ /* 0x000fc80008000000 */
[----:B------:R-:W-:Y:S01]  /*36a0*/  ULEA UR6, UR7, UR5, 0x3 ;  /* 0x0000000507067291 */ /* 0x000fe2000f8e18ff */
[----:B--2---:R-:W-:-:S04]  /*36b0*/  LOP3.LUT R2, R11, UR8, RZ, 0x3c, !PT ;  /* 0x000000080b027c12 */ /* 0x004fc8000f8e3cff */
[----:B------:R-:W-:-:S04]  /*36c0*/  SHF.L.U32 R3, R2, 0x1f, RZ ;  /* 0x0000001f02037819 */ /* 0x000fc800000006ff */
[----:B------:R-:W1:Y:S02]  /*36d0*/  SYNCS.PHASECHK.TRANS64.TRYWAIT P0, [UR6], R3 ;  /* 0x00000003ff0075a7 */ /* 0x000e640008001106 */
[----:B-1----:R-:W-:Y:S05]  /*36e0*/  @!P0 BRA `(.L_x_63) ;  /* 0x0000005c004c8947 */ /* 0x002fea0003800000 */
.L_x_160:
        /* <DEDUP_REMOVED lines=9> */
.L_x_162:
[----:B------:R-:W-:-:S04]  /*3780*/  UIADD3 UR7, UPT, UPT, UR7, 0x1, URZ ;  /* 0x0000000107077890 */ /* 0x000fc8000fffe0ff */
[----:B------:R-:W-:-:S04]  /*3790*/  UISETP.NE.AND UP0, UPT, UR7, 0x4, UPT ;  /* 0x000000040700788c */ /* 0x000fc8000bf05270 */
[----:B------:R-:W-:Y:S02]  /*37a0*/  USEL UR6, URZ, 0x1, UP0 ;  /* 0x00000001ff067887 */ /* 0x000fe40008000000 */
[----:B------:R-:W-:-:S04]  /*37b0*/  USEL UR7, UR7, URZ, UP0 ;  /* 0x000000ff07077287 */ /* 0x000fc80008000000 */
[----:B------:R-:W-:Y:S01]  /*37c0*/  ULEA UR7, UR7, UR5, 0x3 ;  /* 0x0000000507077291 */ /* 0x000fe2000f8e18ff */
[----:B------:R-:W-:-:S04]  /*37d0*/  LOP3.LUT R2, R2, UR6, RZ, 0x3c, !PT ;  /* 0x0000000602027c12 */ /* 0x000fc8000f8e3cff */
[----:B------:R-:W-:-:S04]  /*37e0*/  SHF.L.U32 R2, R2, 0x1f, RZ ;  /* 0x0000001f02027819 */ /* 0x000fc800000006ff */
[----:B------:R-:W2:Y:S02]  /*37f0*/  SYNCS.PHASECHK.TRANS64.TRYWAIT P0, [UR7], R2 ;  /* 0x00000002ff0075a7 */ /* 0x000ea40008001107 */
[----:B--2---:R-:W-:Y:S05]  /*3800*/  @!P0 BRA `(.L_x_65) ;  /* 0x0000005c00348947 */ /* 0x004fea0003800000 */
.L_x_164:
[----:B------:R-:W-:Y:S01]  /*3810*/  NOP ;  /* 0x0000000000007918 */ /* 0x000fe20000000000 */
[----:B-1----:R-:W1:Y:S01]  /*3820*/  LDS R0, [UR4+0x14] ;  /* 0x00001404ff007984 */ /* 0x002e620008000800 */
[----:B------:R-:W-:Y:S01]  /*3830*/  ULOP3.LUT UR6, UR16, 0xffff, URZ, 0xc0, !UPT ;  /* 0x0000ffff10067892 */ /* 0x000fe2000f8ec0ff */
[----:B------:R-:W-:Y:S01]  /*3840*/  UMOV UR8, 0xffff ;  /* 0x0000ffff00087882 */ /* 0x000fe20000000000 */
[----:B------:R-:W-:Y:S02]  /*3850*/  UMOV UR5, 0x1 ;  /* 0x0000000100057882 */ /* 0x000fe40000000000 */
[----:B------:R-:W-:-:S04]  /*3860*/  USHF.R.U32.HI UR6, URZ, 0x5, UR6 ;  /* 0x00000005ff067899 */ /* 0x000fc80008011606 */
[----:B------:R-:W-:Y:S02]  /*3870*/  USHF.L.U32 UR8, UR8, UR6, URZ ;  /* 0x0000000608087299 */ /* 0x000fe400080006ff */
[----:B------:R-:W-:-:S04]  /*3880*/  USHF.L.U32 UR5, UR5, UR6, URZ ;  /* 0x0000000605057299 */ /* 0x000fc800080006ff */
[----:B-1----:R-:W-:-:S04]  /*3890*/  LOP3.LUT R0, R0, UR8, RZ, 0xc0, !PT ;  /* 0x0000000800007c12 */ /* 0x002fc8000f8ec0ff */
[----:B------:R-:W-:-:S13]  /*38a0*/  ISETP.NE.AND P0, PT, R0, UR8, PT ;  /* 0x0000000800007c0c */ /* 0x000fda000bf05270 */
[----:B------:R-:W-:Y:S05]  /*38b0*/  @P0 BRA `(.L_x_66) ;  /* 0x0000000000580947 */ /* 0x000fea0003800000 */
[----:B------:R-:W1:Y:S02]  /*38c0*/  LDS R0, [UR4+0x18] ;  /* 0x00001804ff007984 */ /* 0x000e640008000800 */
[----:B-1----:R-:W-:-:S04]  /*38d0*/  LOP3.LUT R0, R0, UR5, RZ, 0xc0, !PT ;  /* 0x0000000500007c12 */ /* 0x002fc8000f8ec0ff */
[----:B------:R-:W-:-:S13]  /*38e0*/  ISETP.NE.AND P0, PT, R0, UR5, PT ;  /* 0x0000000500007c0c */ /* 0x000fda000bf05270 */
[----:B------:R-:W-:Y:S05]  /*38f0*/  @P0 BRA `(.L_x_67) ;  /* 0x00000000003c0947 */ /* 0x000fea0003800000 */
[----:B------:R-:W1:Y:S01]  /*3900*/  S2R R2, SR_LANEID ;  /* 0x0000000000027919 */ /* 0x000e620000000000 */
[----:B------:R-:W-:Y:S01]  /*3910*/  ULOP3.LUT UR8, URZ, UR8, URZ, 0x33, !UPT ;  /* 0x00000008ff087292 */ /* 0x000fe2000f8e33ff */
[----:B------:R-:W-:Y:S02]  /*3920*/  VOTEU.ANY UR7, UPT, PT ;  /* 0x0000000000077886 */ /* 0x000fe400038e0100 */
[----:B------:R-:W-:-:S03]  /*3930*/  UFLO.U32 UR7, UR7 ;  /* 0x00000007000772bd */ /* 0x000fc600080e0000 */
[----:B------:R-:W-:-:S04]  /*3940*/  IMAD.U32 R0, RZ, RZ, UR8 ;  /* 0x00000008ff007e24 */ /* 0x000fc8000f8e00ff */
[----:B------:R2:W4:Y:S02]  /*3950*/  REDUX UR6, R0 ;  /* 0x00000000000673c4 */ /* 0x0005240000000000 */
[----:B------:R1:W-:Y:S02]  /*3960*/  UTCATOMSWS.AND URZ, UR8 ;  /* 0x0000000800ff79e3 */ /* 0x0003e40008000000 */
[----:B-1----:R-:W-:Y:S02]  /*3970*/  ISETP.EQ.U32.AND P0, PT, R2, UR7, PT ;  /* 0x0000000702007c0c */ /* 0x002fe4000bf02070 */
[----:B--2---:R-:W-:Y:S02]  /*3980*/  LOP3.LUT R0, RZ, UR5, RZ, 0x33, !PT ;  /* 0x00000005ff007c12 */ /* 0x004fe4000f8e33ff */
[----:B----4-:R-:W-:Y:S02]  /*3990*/  MOV R2, UR6 ;  /* 0x0000000600027c02 */ /* 0x010fe40008000f00 */
[----:B------:R-:W1:Y:S07]  /*39a0*/  REDUX UR5, R0 ;  /* 0x00000000000573c4 */ /* 0x000e6e0000000000 */
[----:B------:R2:W-:Y:S01]  /*39b0*/  @P0 ATOMS.AND RZ, [UR4+0x14], R2 ;  /* 0x00001402ffff098c */ /* 0x0005e2000a800004 */
[----:B-1----:R-:W-:-:S05]  /*39c0*/  IMAD.U32 R0, RZ, RZ, UR5 ;  /* 0x00000005ff007e24 */ /* 0x002fca000f8e00ff */
[----:B------:R2:W-:Y:S01]  /*39d0*/  @P0 ATOMS.AND RZ, [UR4+0x18], R0 ;  /* 0x00001800ffff098c */ /* 0x0005e2000a800004 */
[----:B------:R-:W-:Y:S05]  /*39e0*/  BRA `(.L_x_68) ;  /* 0x0000000000147947 */ /* 0x000fea0003800000 */
.L_x_67:
[----:B------:R-:W-:Y:S02]  /*39f0*/  MOV R2, 0x3a10 ;  /* 0x00003a1000027802 */ /* 0x000fe40000000f00 */
[----:B---3-5:R-:W-:Y:S05]  /*3a00*/  CALL.REL.NOINC `($__internal_0_$__cuda_sm10x_tcgen05_guardrail_trap_col_being_dealloced_not_returned_by_alloc) ;  /* 0x00000060001c7944 */ /* 0x028fea0003c00000 */
[----:B------:R-:W-:Y:S05]  /*3a10*/  BRA `(.L_x_68) ;  /* 0x0000000000087947 */ /* 0x000fea0003800000 */
.L_x_66:
[----:B------:R-:W-:Y:S02]  /*3a20*/  MOV R2, 0x3a40 ;  /* 0x00003a4000027802 */ /* 0x000fe40000000f00 */
[----:B---3-5:R-:W-:Y:S05]  /*3a30*/  CALL.REL.NOINC `($__internal_2_$__cuda_sm10x_tcgen05_guardrail_trap_unallocated_columns_being_dealloced) ;  /* 0x0000006000287944 */ /* 0x028fea0003c00000 */
.L_x_68:
[----:B------:R-:W-:Y:S01]  /*3a40*/  NOP ;  /* 0x0000000000007918 */ /* 0x000fe20000000000 */
[----:B------:R-:W-:Y:S05]  /*3a50*/  EXIT ;  /* 0x000000000000794d */ /* 0x000fea0003800000 */
.L_x_50:
[----:B------:R-:W-:-:S09]  /*3a60*/  UISETP.NE.OR UP3, UPT, UR8, 0x3, UP3 ;  /* 0x000000030800788c */ /* 0x000fd20009f65670 */
[----:B------:R-:W-:Y:S05]  /*3a70*/  BRA.U UP3, `(.L_x_69) ;  /* 0x0000001103087547 */ /* 0x000fea000b800000 */
[----:B------:R-:W1:Y:S01]  /*3a80*/  LDC R0, c[0x0][0xb30] ;  /* 0x0002cc00ff007b82 */ /* 0x000e620000000800 */
[----:B------:R-:W2:Y:S01]  /*3a90*/  LDCU.64 UR8, c[0x0][0x888] ;  /* 0x00011100ff0877ac */ /* 0x000ea20008000a00 */
[----:B------:R-:W-:Y:S02]  /*3aa0*/  HFMA2 R27, -RZ, RZ, 0, 0 ;  /* 0x00000000ff1b7431 */ /* 0x000fe400000001ff */
[----:B------:R-:W-:Y:S01]  /*3ab0*/  IMAD.MOV.U32 R29, RZ, RZ, 0x1 ;  /* 0x00000001ff1d7424 */ /* 0x000fe200078e00ff */
[----:B------:R-:W-:Y:S01]  /*3ac0*/  MOV R25, 0x2000 ;  /* 0x0000200000197802 */ /* 0x000fe20000000f00 */
[----:B------:R-:W4:Y:S01]  /*3ad0*/  LDCU.64 UR4, c[0x0][0x890] ;  /* 0x00011200ff0477ac */ /* 0x000f220008000a00 */
[----:B------:R-:W-:Y:S01]  /*3ae0*/  IMAD.MOV.U32 R28, RZ, RZ, RZ ;  /* 0x000000ffff1c7224 */ /* 0x000fe200078e00ff */
[----:B------:R-:W3:Y:S01]  /*3af0*/  LDC R24, c[0x0][0x370] ;  /* 0x0000dc00ff187b82 */ /* 0x000ee20000000800 */
[----:B------:R-:W-:Y:S01]  /*3b00*/  UMOV UR7, 0x400 ;  /* 0x0000040000077882 */ /* 0x000fe20000000000 */
[----:B------:R-:W-:-:S02]  /*3b10*/  UPLOP3.LUT UP0, UPT, UPT, UPT, UPT, 0x40, 0x4 ;  /* 0x000000000004789c */ /* 0x000fc40003f0e870 */
[----:B------:R-:W-:-:S04]  /*3b20*/  ULEA UR7, UR37, UR7, 0x18 ;  /* 0x0000000725077291 */ /* 0x000fc8000f8ec0ff */
[----:B------:R-:W3:Y:S01]  /*3b30*/  LDC R3, c[0x0][0xb0c] ;  /* 0x0002c300ff037b82 */ /* 0x000ee20000000800 */
[----:B------:R-:W-:Y:S02]  /*3b40*/  UIADD3 UR13, UPT, UPT, UR7, 0x78, URZ ;  /* 0x00000078070d7890 */ /* 0x000fe4000fffe0ff */
[----:B--2---:R-:W-:Y:S02]  /*3b50*/  UISETP.NE.U32.AND UP2, UPT, UR8, URZ, UPT ;  /* 0x000000ff0800728c */ /* 0x004fe4000bf45070 */
[----:B------:R-:W-:Y:S02]  /*3b60*/  UIADD3 UR33, UPT, UPT, UR7, 0x60, URZ ;  /* 0x0000006007217890 */ /* 0x000fe4000fffe0ff */
[----:B----4-:R-:W-:Y:S01]  /*3b70*/  UISETP.NE.U32.AND UP3, UPT, UR4, URZ, UPT ;  /* 0x000000ff0400728c */ /* 0x010fe2000bf65070 */
[----:B------:R-:W2:Y:S01]  /*3b80*/  LDC R18, c[0x0][0xb20] ;  /* 0x0002c800ff127b82 */ /* 0x000ea20000000800 */
[----:B-1----:R-:W-:Y:S01]  /*3b90*/  ISETP.NE.AND P1, PT, R0, 0x1, PT ;  /* 0x000000010000780c */ /* 0x002fe20003f25270 */
[----:B------:R-:W-:-:S02]  /*3ba0*/  UISETP.NE.AND.EX UP2, UPT, UR9, URZ, UPT, UP2 ;  /* 0x000000ff0900728c */ /* 0x000fc4000bf45320 */
[----:B------:R-:W-:Y:S02]  /*3bb0*/  UIADD3 UR25, UPT, UPT, UR7, 0x68, URZ ;  /* 0x0000006807197890 */ /* 0x000fe4000fffe0ff */
[----:B------:R-:W-:Y:S02]  /*3bc0*/  UIADD3 UR17, UPT, UPT, UR7, 0x70, URZ ;  /* 0x0000007007117890 */ /* 0x000fe4000fffe0ff */
[----:B------:R-:W1:Y:S01]  /*3bd0*/  LDC.64 R30, c[0x0][0x348] ;  /* 0x0000d200ff1e7b82 */ /* 0x000e620000000a00 */
[----:B------:R-:W-:Y:S02]  /*3be0*/  UPRMT UR13, UR37, 0x654, UR13 ;  /* 0x00000654250d7896 */ /* 0x000fe4000800000d */
[----:B------:R-:W-:-:S05]  /*3bf0*/  UISETP.NE.AND.EX UP3, UPT, UR5, URZ, UPT, UP3 ;  /* 0x000000ff0500728c */ /* 0x000fca000bf65330 */
[----:B------:R-:W4:Y:S08]  /*3c00*/  LDC.64 R16, c[0x0][0xb10] ;  /* 0x0002c400ff107b82 */ /* 0x000f300000000a00 */
[----:B------:R-:W1:Y:S08]  /*3c10*/  LDC.64 R6, c[0x0][0xb18] ;  /* 0x0002c600ff067b82 */ /* 0x000e700000000a00 */
[----:B------:R-:W1:Y:S08]  /*3c20*/  LDC.64 R4, c[0x0][0xb28] ;  /* 0x0002ca00ff047b82 */ /* 0x000e700000000a00 */
[----:B--23--:R-:W1:Y:S02]  /*3c30*/  LDC R19, c[0x0][0x374] ;  /* 0x0000dd00ff137b82 */ /* 0x00ce640000000800 */
.L_x_80:
[C---:B------:R-:W-:Y:S02]  /*3c40*/  LEA R0, R28.reuse, UR7, 0x3 ;  /* 0x000000071c007c11 */ /* 0x040fe4000f8e18ff */
[----:B------:R-:W-:Y:S02]  /*3c50*/  SHF.L.U32 R2, R27, 0x1f, RZ ;  /* 0x0000001f1b027819 */ /* 0x000fe400000006ff */
[----:B------:R-:W-:Y:S02]  /*3c60*/  LEA R20, R28, UR7, 0x4 ;  /* 0x000000071c147c11 */ /* 0x000fe4000f8e20ff */
[----:B--2---:R-:W2:Y:S02]  /*3c70*/  SYNCS.PHASECHK.TRANS64.TRYWAIT P0, [R0+URZ+0xb0], R2 ;  /* 0x0000b002000075a7 */ /* 0x004ea400080011ff */
[----:B--2---:R-:W-:Y:S05]  /*3c80*/  @!P0 BRA `(.L_x_70) ;  /* 0x00000058002c8947 */ /* 0x004fea0003800000 */
.L_x_165:
[----:B------:R-:W-:Y:S01]  /*3c90*/  ISETP.GE.AND P0, PT, R40, 0x1, PT ;  /* 0x000000012800780c */ /* 0x000fe20003f06270 */
[----:B------:R-:W3:Y:S01]  /*3ca0*/  LDS.128 R20, [R20+0x140] ;  /* 0x0001400014147984 */ /* 0x000ee20000000c00 */
[----:B--2---:R-:W-:Y:S01]  /*3cb0*/  VIADD R0, R0, 0xc0 ;  /* 0x000000c000007836 */ /* 0x004fe20000000000 */
[----:B------:R-:W-:Y:S01]  /*3cc0*/  @!PT LDS RZ, [RZ] ;  /* 0x00000000fffff984 */ /* 0x000fe20000000800 */
[----:B------:R-:W-:Y:S01]  /*3cd0*/  @!PT LDS RZ, [RZ] ;  /* 0x00000000fffff984 */ /* 0x000fe20000000800 */
[----:B------:R-:W-:Y:S01]  /*3ce0*/  @!PT LDS RZ, [RZ] ;  /* 0x00000000fffff984 */ /* 0x000fe20000000800 */
[----:B------:R-:W-:Y:S01]  /*3cf0*/  @!PT LDS RZ, [RZ] ;  /* 0x00000000fffff984 */ /* 0x000fe20000000800 */
[----:B------:R2:W-:Y:S06]  /*3d00*/  MEMBAR.ALL.CTA ;  /* 0x0000000000007992 */ /* 0x0005ec0000008000 */
[----:B--2---:R-:W2:Y:S01]  /*3d10*/  FENCE.VIEW.ASYNC.S ;  /* 0x00000000000073c6 */ /* 0x004ea20000000000 */
[----:B------:R-:W-:Y:S04]  /*3d20*/  PRMT R0, RZ, 0x654, R0 ;  /* 0x00000654ff007816 */ /* 0x000fe80000000000 */
[----:B--2---:R2:W-:Y:S01]  /*3d30*/  SYNCS.ARRIVE.TRANS64.RED.A1T0 RZ, [R0+URZ], RZ ;  /* 0x000000ff00ff79a7 */ /* 0x0045e200081004ff */
[----:B---3--:R-:W-:Y:S11]  /*3d40*/  LOP3.LUT P3, RZ, R22, 0x1, RZ, 0xc0, !PT ;  /* 0x0000000116ff7812 */ /* 0x008ff6000786c0ff */
[----:B------:R-:W-:Y:S02]  /*3d50*/  @!UPT UIADD3 URZ, UPT, UPT, URZ, URZ, URZ ;  /* 0x000000fffffff290 */ /* 0x000fe4000fffe0ff */
[----:B------:R-:W-:Y:S02]  /*3d60*/  @P3 MOV R11, R20 ;  /* 0x00000014000b3202 */ /* 0x000fe40000000f00 */
[----:B------:R-:W-:Y:S01]  /*3d70*/  @P3 LOP3.LUT R10, R21, 0xffff, RZ, 0xc0, !PT ;  /* 0x0000ffff150a3812 */ /* 0x000fe200078ec0ff */
[----:B--2---:R-:W-:Y:S06]  /*3d80*/  @!P0 BRA `(.L_x_71) ;  /* 0x0000000000a48947 */ /* 0x004fec0003800000 */
[-C--:B-1----:R-:W-:Y:S01]  /*3d90*/  IMAD.HI.U32 R0, R19, R7.reuse, RZ ;  /* 0x0000000713007227 */ /* 0x082fe200078e00ff */
[----:B------:R-:W-:Y:S02]  /*3da0*/  ISETP.NE.AND P0, PT, R6, 0x1, PT ;  /* 0x000000010600780c */ /* 0x000fe40003f05270 */
[----:B------:R-:W-:Y:S01]  /*3db0*/  ISETP.NE.AND P2, PT, R40, 0x1, PT ;  /* 0x000000012800780c */ /* 0x000fe20003f45270 */
[----:B----4-:R-:W-:Y:S01]  /*3dc0*/  IMAD.HI.U32 R9, R24, R16, RZ ;  /* 0x0000001018097227 */ /* 0x010fe200078e00ff */
[----:B------:R-:W-:Y:S02]  /*3dd0*/  SHF.R.U32.HI R0, RZ, R18, R0 ;  /* 0x00000012ff007219 */ /* 0x000fe40000011600 */
[----:B------:R-:W-:Y:S01]  /*3de0*/  ISETP.NE.AND P4, PT, R3, 0x1, PT ;  /* 0x000000010300780c */ /* 0x000fe20003f85270 */
[----:B------:R-:W-:Y:S01]  /*3df0*/  IMAD.HI.U32 R13, R10, R7, RZ ;  /* 0x000000070a0d7227 */ /* 0x000fe200078e00ff */
[----:B------:R-:W-:Y:S02]  /*3e00*/  SHF.R.U32.HI R9, RZ, R17, R9 ;  /* 0x00000011ff097219 */ /* 0x000fe40000011609 */
[----:B------:R-:W-:Y:S01]  /*3e10*/  SEL R0, R19, R0, !P0 ;  /* 0x0000000013007207 */ /* 0x000fe20004000000 */
[----:B------:R-:W-:Y:S01]  /*3e20*/  IMAD.HI.U32 R12, R11, R16, RZ ;  /* 0x000000100b0c7227 */ /* 0x000fe200078e00ff */
[----:B------:R-:W-:Y:S03]  /*3e30*/  SEL R9, R24, R9, !P4 ;  /* 0x0000000918097207 */ /* 0x000fe60006000000 */
[-C--:B------:R-:W-:Y:S01]  /*3e40*/  IMAD.HI.U32 R8, R0, R4.reuse, RZ ;  /* 0x0000000400087227 */ /* 0x080fe200078e00ff */
[----:B------:R-:W-:Y:S03]  /*3e50*/  SHF.R.U32.HI R12, RZ, R17, R12 ;  /* 0x00000011ff0c7219 */ /* 0x000fe6000001160c */
[----:B------:R-:W-:Y:S01]  /*3e60*/  IMAD.HI.U32 R2, R9, R4, RZ ;  /* 0x0000000409027227 */ /* 0x000fe200078e00ff */
[-C--:B------:R-:W-:Y:S02]  /*3e70*/  @P2 SHF.R.U32.HI R0, RZ, R5.reuse, R8 ;  /* 0x00000005ff002219 */ /* 0x080fe40000011608 */
[----:B------:R-:W-:Y:S02]  /*3e80*/  SHF.R.U32.HI R8, RZ, R18, R13 ;  /* 0x00000012ff087219 */ /* 0x000fe4000001160d */
[----:B------:R-:W-:Y:S01]  /*3e90*/  @P2 SHF.R.U32.HI R9, RZ, R5, R2 ;  /* 0x00000005ff092219 */ /* 0x000fe20000011602 */
[----:B------:R-:W-:Y:S01]  /*3ea0*/  IMAD R0, R40, R0, RZ ;  /* 0x0000000028007224 */ /* 0x000fe200078e02ff */
[----:B------:R-:W-:Y:S02]  /*3eb0*/  SEL R8, R10, R8, !P0 ;  /* 0x000000080a087207 */ /* 0x000fe40004000000 */
[----:B------:R-:W-:Y:S01]  /*3ec0*/  SEL R2, R11, R12, !P4 ;  /* 0x0000000c0b027207 */ /* 0x000fe20006000000 */
[----:B------:R-:W-:Y:S01]  /*3ed0*/  IMAD R12, R40, R9, RZ ;  /* 0x00000009280c7224 */ /* 0x000fe200078e02ff */
[C---:B------:R-:W-:Y:S01]  /*3ee0*/  ISETP.GE.AND P0, PT, R8.reuse, R0, PT ;  /* 0x000000000800720c */ /* 0x040fe20003f06270 */
[----:B------:R-:W-:Y:S03]  /*3ef0*/  IMAD.HI.U32 R0, R8, R4, RZ ;  /* 0x0000000408007227 */ /* 0x000fe600078e00ff */
[----:B------:R-:W-:Y:S02]  /*3f00*/  ISETP.GE.OR P0, PT, R2, R12, P0 ;  /* 0x0000000c0200720c */ /* 0x000fe40000706670 */
[-C--:B------:R-:W-:Y:S04]  /*3f10*/  SHF.R.U32.HI R0, RZ, R5.reuse, R0 ;  /* 0x00000005ff007219 */ /* 0x080fe80000011600 */
[----:B------:R-:W-:Y:S05]  /*3f20*/  SEL R13, R8, R0, !P2 ;  /* 0x00000000080d7207 */ /* 0x000fea0005000000 */
[----:B------:R-:W-:Y:S02]  /*3f30*/  IMAD.MOV R12, RZ, RZ, -R13 ;  /* 0x000000ffff0c7224 */ /* 0x000fe400078e0a0d */
[----:B------:R-:W-:Y:S04]  /*3f40*/  @!P0 IMAD.HI.U32 R0, R2, R4, RZ ;  /* 0x0000000402008227 */ /* 0x000fe800078e00ff */
[----:B------:R-:W-:Y:S01]  /*3f50*/  IMAD R12, R40, R12, R8 ;  /* 0x0000000c280c7224 */ /* 0x000fe200078e0208 */
[----:B------:R-:W-:Y:S04]  /*3f60*/  @!P0 SHF.R.U32.HI R0, RZ, R5, R0 ;  /* 0x00000005ff008219 */ /* 0x000fe80000011600 */
[----:B------:R-:W-:Y:S04]  /*3f70*/  @!P0 SEL R0, R2, R0, !P2 ;  /* 0x0000000002008207 */ /* 0x000fe80005000000 */
[----:B------:R-:W-:Y:S01]  /*3f80*/  @!P0 IADD3 R13, PT, PT, R13, -R0, RZ ;  /* 0x800000000d0d8210 */ /* 0x000fe20007ffe0ff */
[----:B------:R-:W-:Y:S01]  /*3f90*/  @!P0 IMAD R0, R9, R12, R0 ;  /* 0x0000000c09008224 */ /* 0x000fe200078e0200 */
[----:B------:R-:W-:Y:S01]  /*3fa0*/  IADD3 R9, PT, PT, -R8, RZ, RZ ;  /* 0x000000ff08097210 */ /* 0x000fe20007ffe1ff */
[--C-:B------:R-:W-:Y:S02]  /*3fb0*/  IMAD.MOV R12, RZ, RZ, -R2.reuse ;  /* 0x000000ffff0c7224 */ /* 0x100fe400078e0a02 */
[----:B------:R-:W-:Y:S02]  /*3fc0*/  @!P0 IMAD R8, R13, R40, R2 ;  /* 0x000000280d088224 */ /* 0x000fe400078e0202 */
[----:B------:R-:W-:Y:S02]  /*3fd0*/  @!P0 IMAD.MOV.U32 R2, RZ, RZ, R0 ;  /* 0x000000ffff028224 */ /* 0x000fe400078e0000 */
[----:B------:R-:W-:Y:S02]  /*3fe0*/  IMAD R11, R3, R12, R11 ;  /* 0x0000000c030b7224 */ /* 0x000fe400078e020b */
[----:B------:R-:W-:Y:S02]  /*3ff0*/  IMAD R10, R6, R9, R10 ;  /* 0x00000009060a7224 */ /* 0x000fe400078e020a */
[----:B------:R-:W-:Y:S02]  /*4000*/  IMAD R11, R2, R3, R11 ;  /* 0x00000003020b7224 */ /* 0x000fe400078e020b */
[----:B------:R-:W-:Y:S02]  /*4010*/  IMAD R10, R8, R6, R10 ;  /* 0x00000006080a7224 */ /* 0x000fe400078e020a */
.L_x_71:
[----:B------:R-:W-:Y:S05]  /*4020*/  BRA.U UP0, `(.L_x_72) ;  /* 0x0000000100107547 */ /* 0x000fea000b800000 */
[----:B------:R-:W-:Y:S04]  /*4030*/  MOV R2, UR6 ;  /* 0x0000000600027c02 */ /* 0x000fe80008000f00 */
[----:B------:R-:W-:Y:S04]  /*4040*/  SHF.L.U32 R2, R2, 0x1f, RZ ;  /* 0x0000001f02027819 */ /* 0x000fe800000006ff */
[----:B------:R-:W2:Y:S02]  /*4050*/  SYNCS.PHASECHK.TRANS64.TRYWAIT P0, [UR7+0xa8], R2 ;  /* 0x0000a802ff0075a7 */ /* 0x000ea40008001107 */
[----:B--2---:R-:W-:Y:S05]  /*4060*/  @!P0 BRA `(.L_x_73) ;  /* 0x0000005400488947 */ /* 0x004fea0003800000 */
.L_x_72:
[----:B------:R-:W-:Y:S02]  /*4070*/  R2UR UR35, R15 ;  /* 0x000000000f2372ca */ /* 0x000fe400000e0000 */
[----:B------:R-:W-:Y:S02]  /*4080*/  R2UR UR34, R14 ;  /* 0x000000000e2272ca */ /* 0x000fe400000e0000 */
[----:B------:R-:W-:Y:S02]  /*4090*/  ISETP.NE.U32.AND P2, PT, RZ, UR4, PT ;  /* 0x00000004ff007c0c */ /* 0x000fe4000bf45070 */
[----:B------:R-:W-:Y:S02]  /*40a0*/  SHF.L.U32 R14, R29, 0x1f, RZ ;  /* 0x0000001f1d0e7819 */ /* 0x000fe400000006ff */
[----:B------:R-:W-:Y:S05]  /*40b0*/  ISETP.NE.AND.EX P2, PT, RZ, UR5, PT, P2 ;  /* 0x00000005ff007c0c */ /* 0x000fea000bf45320 */
[----:B------:R-:W-:Y:S02]  /*40c0*/  USHF.L.U32 UR35, UR35, 0x7, URZ ;  /* 0x0000000723237899 */ /* 0x000fe400080006ff */
[----:B------:R-:W-:Y:S01]  /*40d0*/  USHF.L.U32 UR34, UR34, 0x7, URZ ;  /* 0x0000000722227899 */ /* 0x000fe200080006ff */
[----:B------:R-:W-:Y:S11]  /*40e0*/  BRA.U !UP3, `(.L_x_74) ;  /* 0x000000010b347547 */ /* 0x000ff6000b800000 */
[----:B------:R-:W-:Y:S01]  /*40f0*/  UPLOP3.LUT UP1, UPT, UPT, UPT, UP2, 0x80, 0x8 ;  /* 0x000000000008789c */ /* 0x000fe20003f2f020 */
[----:B--2---:R-:W-:Y:S02]  /*4100*/  HFMA2 R0, -RZ, RZ, 0, 5.9604644775390625e-08 ;  /* 0x00000001ff007431 */ /* 0x004fe400000001ff */
[----:B------:R-:W-:Y:S03]  /*4110*/  IMAD.MOV.U32 R92, RZ, RZ, 0x1 ;  /* 0x00000001ff5c7424 */ /* 0x000fe600078e00ff */
[----:B------:R-:W-:Y:S05]  /*4120*/  PLOP3.LUT P0, PT, PT, PT, UP1, 0x80, 0x8 ;  /* 0x000000000008781c */ /* 0x000fea0003f0f018 */
[----:B------:R-:W2:Y:S01]  /*4130*/  @UP1 LDCU.64 UR10, c[0x0][0x888] ;  /* 0x00011100ff0a17ac */ /* 0x000ea20008000a00 */
[----:B------:R-:W-:Y:S07]  /*4140*/  @UP1 UIMAD UR8, UR36, UR4, URZ ;  /* 0x00000004240812a4 */ /* 0x000fee000f8e02ff */
[----:B------:R-:W-:Y:S01]  /*4150*/  @!P0 PRMT R92, R0, 0x7610, R92 ;  /* 0x00007610005c8816 */ /* 0x000fe2000000005c */
[----:B--2---:R-:W-:Y:S03]  /*4160*/  @UP1 UIMAD.WIDE UR10, UR8, 0x4, UR10 ;  /* 0x00000004080a18a5 */ /* 0x004fe6000f8e020a */
[----:B------:R-:W2:Y:S03]  /*4170*/  @!UP1 LDCU UR8, c[0x0][0x880] ;  /* 0x00011000ff0897ac */ /* 0x000ea60008000800 */
[----:B------:R-:W-:Y:S01]  /*4180*/  IMAD.U32 R8, RZ, RZ, UR10 ;  /* 0x0000000aff087e24 */ /* 0x000fe2000f8e00ff */
[----:B------:R-:W-:Y:S05]  /*4190*/  MOV R9, UR11 ;  /* 0x0000000b00097c02 */ /* 0x000fea0008000f00 */
[----:B-----5:R3:W5:Y:S02]  /*41a0*/  @P0 LDG.E R49, desc[UR44][R8.64] ;  /* 0x0000002c08310981 */ /* 0x020764000c1e1900 */
[----:B--23--:R-:W-:Y:S07]  /*41b0*/  @!P0 IMAD.U32 R49, RZ, RZ, UR8 ;  /* 0x00000008ff318e24 */ /* 0x00cfee000f8e00ff */
.L_x_74:
[----:B-----5:R-:W-:Y:S01]  /*41c0*/  @!P2 FSETP.EQ.AND P0, PT, R49, RZ, PT ;  /* 0x000000ff3100a20b */ /* 0x020fe20003f02000 */
[----:B------:R-:W-:Y:S01]  /*41d0*/  @!UPT UIADD3 URZ, UPT, UPT, URZ, URZ, URZ ;  /* 0x000000fffffff290 */ /* 0x000fe2000fffe0ff */
[----:B------:R-:W-:Y:S11]  /*41e0*/  @!P2 BRA `(.L_x_75) ;  /* 0x000000000014a947 */ /* 0x000ff60003800000 */
[----:B------:R-:W-:Y:S02]  /*41f0*/  LOP3.LUT P2, RZ, R92, 0xff, RZ, 0xc0, !PT ;  /* 0x000000ff5cff7812 */ /* 0x000fe4000784c0ff */
[----:B------:R-:W-:Y:S04]  /*4200*/  PLOP3.LUT P0, PT, PT, PT, UP1, 0x80, 0x8 ;  /* 0x000000000008781c */ /* 0x000fe80003f0f018 */
[----:B------:R-:W-:Y:S07]  /*4210*/  PLOP3.LUT P0, PT, P0, PT, PT, 0x8, 0x80 ;  /* 0x000000000080781c */ /* 0x000fee000070e170 */
[----:B------:R-:W-:Y:S11]  /*4220*/  @P2 FSETP.EQ.AND P0, PT, R49, RZ, PT ;  /* 0x000000ff3100220b */ /* 0x000ff60003f02000 */
[----:B------:R-:W-:Y:S02]  /*4230*/  @!UPT UIADD3 URZ, UPT, UPT, URZ, URZ, URZ ;  /* 0x000000fffffff290 */ /* 0x000fe4000fffe0ff */
.L_x_75:
[----:B------:R-:W3:Y:S01]  /*4240*/  SYNCS.PHASECHK.TRANS64.TRYWAIT P2, [UR7+0x80], R14 ;  /* 0x0000800eff0075a7 */ /* 0x000ee20008041107 */
[----:B------:R-:W-:Y:S04]  /*4250*/  ELECT P4, URZ, PT ;  /* 0x0000000000ff782f */ /* 0x000fe80003880000 */
[----:B------:R-:W-:Y:S11]  /*4260*/  PLOP3.LUT P4, PT, P0, P4, PT, 0xf2, 0x2f ;  /* 0x00000000002f781c */ /* 0x000ff60000789e72 */
[----:B------:R-:W-:Y:S02]  /*4270*/  @!UPT UIADD3 URZ, UPT, UPT, URZ, URZ, URZ ;  /* 0x000000fffffff290 */ /* 0x000fe4000fffe0ff */
[----:B-1----:R-:W-:Y:S05]  /*4280*/  @!P4 IADD3 R8, P0, PT, R30, 0x580, RZ ;  /* 0x000005801e08c810 */ /* 0x002fea0007f1e0ff */
[----:B--2---:R-:W-:Y:S01]  /*4290*/  @!P4 IMAD.X R2, RZ, RZ, R31, P0 ;  /* 0x000000ffff02c224 */ /* 0x004fe200000e061f */
[----:B---3--:R-:W-:Y:S07]  /*42a0*/  @!P2 BRA `(.L_x_76) ;  /* 0x0000005000d0a947 */ /* 0x008fee0003800000 */
.L_x_168:
[----:B------:R-:W-:Y:S01]  /*42b0*/  @!P4 R2UR UR8, R2 ;  /* 0x000000000208c2ca */ /* 0x000fe200000e0000 */
[----:B------:R-:W-:Y:S01]  /*42c0*/  VOTEU.ALL UP0, P4 ;  /* 0x0000000000ff7886 */ /* 0x000fe20002000000 */
[----:B------:R-:W-:Y:S01]  /*42d0*/  @!P4 R2UR UR9, R8 ;  /* 0x000000000809c2ca */ /* 0x000fe200000e0000 */
[----:B-1----:R-:W-:Y:S01]  /*42e0*/  @!P4 IMAD.MOV.U32 R0, RZ, RZ, 0x2000 ;  /* 0x00002000ff00c424 */ /* 0x002fe200078e00ff */
[----:B------:R-:W-:Y:S01]  /*42f0*/  UMOV UR10, 0x0 ;  /* 0x00000000000a7882 */ /* 0x000fe20000000000 */
[----:B------:R-:W-:Y:S01]  /*4300*/  UMOV UR11, 0x10000000 ;  /* 0x10000000000b7882 */ /* 0x000fe20000000000 */
[----:B------:R-:W-:Y:S01]  /*4310*/  @!UP0 UIADD3 UR32, UPT, UPT, UR7, 0x200, URZ ;  /* 0x0000020007208890 */ /* 0x000fe2000fffe0ff */
[----:B------:R-:W-:Y:S06]  /*4320*/  VOTEU.ALL UP0, P4 ;  /* 0x0000000000ff7886 */ /* 0x000fec0002000000 */
[----:B------:R-:W-:Y:S01]  /*4330*/  IMAD.U32 R9, RZ, RZ, UR8 ;  /* 0x00000008ff097e24 */ /* 0x000fe2000f8e00ff */
[----:B------:R-:W-:Y:S01]  /*4340*/  UPRMT UR8, UR37, 0x654, UR33 ;  /* 0x0000065425087896 */ /* 0x000fe20008000021 */
[----:B------:R-:W-:Y:S03]  /*4350*/  IMAD.U32 R8, RZ, RZ, UR9 ;  /* 0x00000009ff087e24 */ /* 0x000fe6000f8e00ff */
[----:B------:R-:W-:Y:S02]  /*4360*/  @!P4 R2UR UR15, R9 ;  /* 0x00000000090fc2ca */ /* 0x000fe400000e0000 */
[----:B------:R-:W-:Y:S02]  /*4370*/  @!P4 R2UR UR14, R8 ;  /* 0x00000000080ec2ca */ /* 0x000fe400000e0000 */
[----:B------:R-:W-:Y:S05]  /*4380*/  @!P4 IADD3 R8, P0, PT, R30, 0x580, RZ ;  /* 0x000005801e08c810 */ /* 0x000fea0007f1e0ff */
[----:B------:R-:W-:Y:S06]  /*4390*/  @!P4 IMAD.X R2, RZ, RZ, R31, P0 ;  /* 0x000000ffff02c224 */ /* 0x000fec00000e061f */
[----:B------:R1:W-:Y:S01]  /*43a0*/  @!UP0 UTMALDG.3D [UR32], [UR14], desc[UR10] ;  /* 0x00000a200e0085b4 */ /* 0x0003e20008011000 */
[----:B------:R1:W-:Y:S01]  /*43b0*/  @!P4 SYNCS.ARRIVE.TRANS64.RED.A0TR RZ, [UR7+0x60], R0 ;  /* 0x00006000ffffc9a7 */ /* 0x0003e20008300407 */
[----:B------:R-:W-:Y:S01]  /*43c0*/  SYNCS.ARRIVE.TRANS64.RED.A1T0 RZ, [UR8], RZ ;  /* 0x000000ffffff79a7 */ /* 0x000fe20008100408 */
[----:B------:R-:W2:Y:S02]  /*43d0*/  SYNCS.PHASECHK.TRANS64.TRYWAIT P2, [UR7+0x88], R14 ;  /* 0x0000880eff0075a7 */ /* 0x000ea40008041107 */
[----:B-12---:R-:W-:Y:S05]  /*43e0*/  @!P2 BRA `(.L_x_77) ;  /* 0x000000500098a947 */ /* 0x006fea0003800000 */
.L_x_170:
[----:B------:R-:W-:Y:S01]  /*43f0*/  @!P4 R2UR UR8, R2 ;  /* 0x000000000208c2ca */ /* 0x000fe200000e0000 */
[----:B------:R-:W-:Y:S01]  /*4400*/  VOTEU.ALL UP0, P4 ;  /* 0x0000000000ff7886 */ /* 0x000fe20002000000 */
[----:B------:R-:W-:Y:S01]  /*4410*/  @!P4 R2UR UR9, R8 ;  /* 0x000000000809c2ca */ /* 0x000fe200000e0000 */
[----:B-1----:R-:W-:Y:S01]  /*4420*/  @!P4 IMAD.MOV.U32 R0, RZ, RZ, 0x2000 ;  /* 0x00002000ff00c424 */ /* 0x002fe200078e00ff */
[----:B------:R-:W-:Y:S01]  /*4430*/  UMOV UR10, 0x0 ;  /* 0x00000000000a7882 */ /* 0x000fe20000000000 */
[----:B------:R-:W-:Y:S01]  /*4440*/  UMOV UR11, 0x10000000 ;  /* 0x10000000000b7882 */ /* 0x000fe20000000000 */
[----:B------:R-:W-:Y:S02]  /*4450*/  @!UP0 UIADD3 UR26, UPT, UPT, UR34, 0x20, URZ ;  /* 0x00000020221a8890 */ /* 0x000fe4000fffe0ff */
[----:B------:R-:W-:Y:S01]  /*4460*/  @!UP0 UIADD3 UR24, UPT, UPT, UR7, 0x2200, URZ ;  /* 0x0000220007188890 */ /* 0x000fe2000fffe0ff */
[----:B------:R-:W-:Y:S01]  /*4470*/  VOTEU.ALL UP0, P4 ;  /* 0x0000000000ff7886 */ /* 0x000fe20002000000 */
[----:B------:R-:W-:Y:S01]  /*4480*/  UMOV UR27, UR35 ;  /* 0x00000023001b7c82 */ /* 0x000fe20008000000 */
[----:B------:R-:W-:Y:S02]  /*4490*/  UMOV UR28, UR36 ;  /* 0x00000024001c7c82 */ /* 0x000fe40008000000 */
        /* <DEDUP_REMOVED lines=12> */
.L_x_172:
[----:B------:R-:W2:Y:S01]  /*4560*/  LDC.64 R12, c[0x0][0xb18] ;  /* 0x0002c600ff0c7b82 */ /* 0x000ea20000000a00 */
[----:B------:R-:W-:Y:S01]  /*4570*/  @!P4 R2UR UR8, R2 ;  /* 0x000000000208c2ca */ /* 0x000fe200000e0000 */
[----:B------:R-:W-:Y:S01]  /*4580*/  VOTEU.ALL UP0, P4 ;  /* 0x0000000000ff7886 */ /* 0x000fe20002000000 */
[----:B------:R-:W-:Y:S01]  /*4590*/  @!P4 R2UR UR9, R8 ;  /* 0x000000000809c2ca */ /* 0x000fe200000e0000 */
[----:B-1----:R-:W-:Y:S01]  /*45a0*/  @!P4 IMAD.MOV.U32 R0, RZ, RZ, 0x2000 ;  /* 0x00002000ff00c424 */ /* 0x002fe200078e00ff */
[----:B------:R-:W-:Y:S03]  /*45b0*/  UMOV UR10, 0x0 ;  /* 0x00000000000a7882 */ /* 0x000fe60000000000 */
[----:B------:R-:W1:Y:S01]  /*45c0*/  @!P1 LDC R2, c[0x0][0xb0c] ;  /* 0x0002c300ff029b82 */ /* 0x000e620000000800 */
[----:B------:R-:W-:Y:S01]  /*45d0*/  @!UP0 UIADD3 UR18, UPT, UPT, UR34, 0x40, URZ ;  /* 0x0000004022128890 */ /* 0x000fe2000fffe0ff */
[----:B------:R-:W-:Y:S01]  /*45e0*/  @P3 SHF.R.U32.HI R26, RZ, 0x10, R21 ;  /* 0x00000010ff1a3819 */ /* 0x000fe20000011615 */
[----:B------:R-:W-:Y:S01]  /*45f0*/  @!UP0 UIADD3 UR16, UPT, UPT, UR7, 0x4200, URZ ;  /* 0x0000420007108890 */ /* 0x000fe2000fffe0ff */
[----:B------:R-:W-:Y:S01]  /*4600*/  VIADD R28, R28, 0x1 ;  /* 0x000000011c1c7836 */ /* 0x000fe20000000000 */
[----:B------:R-:W-:Y:S01]  /*4610*/  VOTEU.ALL UP0, P4 ;  /* 0x0000000000ff7886 */ /* 0x000fe20002000000 */
[----:B------:R-:W-:Y:S01]  /*4620*/  UMOV UR11, 0x10000000 ;  /* 0x10000000000b7882 */ /* 0x000fe20000000000 */
[----:B------:R-:W-:Y:S01]  /*4630*/  UMOV UR19, UR35 ;  /* 0x0000002300137c82 */ /* 0x000fe20008000000 */
[----:B------:R-:W-:Y:S01]  /*4640*/  IMAD.U32 R9, RZ, RZ, UR8 ;  /* 0x00000008ff097e24 */ /* 0x000fe2000f8e00ff */
[----:B------:R-:W-:Y:S01]  /*4650*/  UMOV UR20, UR36 ;  /* 0x0000002400147c82 */ /* 0x000fe20008000000 */
[----:B------:R-:W-:Y:S01]  /*4660*/  IMAD.U32 R8, RZ, RZ, UR9 ;  /* 0x00000009ff087e24 */ /* 0x000fe2000f8e00ff */
[----:B------:R-:W-:Y:S02]  /*4670*/  UPRMT UR8, UR37, 0x654, UR17 ;  /* 0x0000065425087896 */ /* 0x000fe40008000011 */
[----:B------:R-:W-:Y:S02]  /*4680*/  @!P4 R2UR UR15, R9 ;  /* 0x00000000090fc2ca */ /* 0x000fe400000e0000 */
[----:B------:R-:W-:Y:S02]  /*4690*/  @!P4 R2UR UR14, R8 ;  /* 0x00000000080ec2ca */ /* 0x000fe400000e0000 */
[----:B------:R-:W3:Y:S11]  /*46a0*/  LDC.64 R8, c[0x0][0xb10] ;  /* 0x0002c400ff087b82 */ /* 0x000ef60000000a00 */
[----:B------:R1:W-:Y:S01]  /*46b0*/  @!UP0 UTMALDG.3D [UR16], [UR14], desc[UR10] ;  /* 0x00000a100e0085b4 */ /* 0x0003e20008011000 */
[----:B------:R5:W-:Y:S01]  /*46c0*/  @!P4 SYNCS.ARRIVE.TRANS64.RED.A0TR RZ, [UR7+0x70], R0 ;  /* 0x00007000ffffc9a7 */ /* 0x000be20008300407 */
[C---:B---3--:R-:W-:Y:S01]  /*46d0*/  @!P1 IMAD.HI.U32 R8, R11.reuse, R8, RZ ;  /* 0x000000080b089227 */ /* 0x048fe200078e00ff */
[----:B--2---:R-:W-:Y:S02]  /*46e0*/  @!P1 ISETP.NE.AND P0, PT, R12, 0x1, PT ;  /* 0x000000010c00980c */ /* 0x004fe40003f05270 */
[----:B-1----:R-:W-:Y:S01]  /*46f0*/  @!P1 ISETP.NE.AND P2, PT, R2, 0x1, PT ;  /* 0x000000010200980c */ /* 0x002fe20003f45270 */
[----:B------:R-:W-:Y:S01]  /*4700*/  SYNCS.ARRIVE.TRANS64.RED.A1T0 RZ, [UR8], RZ ;  /* 0x000000ffffff79a7 */ /* 0x000fe20008100408 */
[C---:B------:R-:W-:Y:S01]  /*4710*/  @!P1 IMAD.HI.U32 R13, R10.reuse, R13, RZ ;  /* 0x0000000d0a0d9227 */ /* 0x040fe200078e00ff */
[----:B------:R-:W-:Y:S04]  /*4720*/  @!P1 SHF.R.U32.HI R8, RZ, R9, R8 ;  /* 0x00000009ff089219 */ /* 0x000fe80000011608 */
[----:B------:R-:W-:Y:S01]  /*4730*/  @!P1 SEL R8, R11, R8, !P2 ;  /* 0x000000080b089207 */ /* 0x000fe20005000000 */
[----:B------:R-:W1:Y:S01]  /*4740*/  SYNCS.PHASECHK.TRANS64.TRYWAIT P5, [UR7+0x98], R14 ;  /* 0x0000980eff0075a7 */ /* 0x000e6200080a1107 */
[----:B-----5:R-:W2:Y:S02]  /*4750*/  @!P1 LDC R0, c[0x0][0xb20] ;  /* 0x0002c800ff009b82 */ /* 0x020ea40000000800 */
[----:B--2---:R-:W-:Y:S04]  /*4760*/  @!P1 SHF.R.U32.HI R0, RZ, R0, R13 ;  /* 0x00000000ff009219 */ /* 0x004fe8000001160d */
[----:B------:R-:W-:Y:S05]  /*4770*/  @!P1 SEL R9, R10, R0, !P0 ;  /* 0x000000000a099207 */ /* 0x000fea0004000000 */
[----:B------:R-:W-:Y:S02]  /*4780*/  @!P1 IMAD.IADD R0, R9, 0x1, -R8 ;  /* 0x0000000109009824 */ /* 0x000fe400078e0a08 */
[----:B------:R-:W-:Y:S02]  /*4790*/  @!P1 IMAD.IADD R8, R8, 0x1, -R9 ;  /* 0x0000000108089824 */ /* 0x000fe400078e0a09 */
[----:B------:R-:W-:Y:S02]  /*47a0*/  @!P1 IMAD R11, R0, R2, R11 ;  /* 0x00000002000b9224 */ /* 0x000fe400078e020b */
[----:B------:R-:W-:Y:S01]  /*47b0*/  @!P1 IMAD R10, R8, R12, R10 ;  /* 0x0000000c080a9224 */ /* 0x000fe200078e020a */
[----:B-1----:R-:W-:Y:S06]  /*47c0*/  @!P5 BRA `(.L_x_79) ;  /* 0x0000004c00d0d947 */ /* 0x002fec0003800000 */
.L_x_174:
[----:B------:R-:W-:Y:S01]  /*47d0*/  @!P4 IADD3 R2, P0, PT, R30, 0x580, RZ ;  /* 0x000005801e02c810 */ /* 0x000fe20007f1e0ff */
[----:B------:R-:W-:Y:S01]  /*47e0*/  VOTEU.ALL UP0, P4 ;  /* 0x0000000000ff7886 */ /* 0x000fe20002000000 */
[----:B------:R-:W-:Y:S01]  /*47f0*/  UMOV UR18, 0x0 ;  /* 0x0000000000127882 */ /* 0x000fe20000000000 */
[----:B------:R-:W-:Y:S01]  /*4800*/  UMOV UR19, 0x10000000 ;  /* 0x1000000000137882 */ /* 0x000fe20000000000 */
[----:B------:R-:W-:Y:S01]  /*4810*/  @!P4 R2UR UR9, R2 ;  /* 0x000000000209c2ca */ /* 0x000fe200000e0000 */
[----:B-1----:R-:W-:Y:S01]  /*4820*/  @!P4 IMAD.X R0, RZ, RZ, R31, P0 ;  /* 0x000000ffff00c224 */ /* 0x002fe200000e061f */
[----:B------:R-:W-:Y:S01]  /*4830*/  @!UP0 UIADD3 UR10, UPT, UPT, UR34, 0x60, URZ ;  /* 0x00000060220a8890 */ /* 0x000fe2000fffe0ff */
[----:B------:R-:W-:Y:S01]  /*4840*/  ISETP.NE.AND P0, PT, R28, 0x2, PT ;  /* 0x000000021c00780c */ /* 0x000fe20003f05270 */
[----:B------:R-:W-:Y:S01]  /*4850*/  UMOV UR11, UR35 ;  /* 0x00000023000b7c82 */ /* 0x000fe20008000000 */
[----:B------:R-:W-:Y:S01]  /*4860*/  UMOV UR12, UR36 ;  /* 0x00000024000c7c82 */ /* 0x000fe20008000000 */
[----:B------:R-:W-:Y:S01]  /*4870*/  @!P4 R2UR UR8, R0 ;  /* 0x000000000008c2ca */ /* 0x000fe200000e0000 */
[----:B------:R-:W-:Y:S01]  /*4880*/  IMAD.IADD R14, R10, 0x1, R90 ;  /* 0x000000010a0e7824 */ /* 0x000fe200078e025a */
[----:B------:R-:W-:Y:S01]  /*4890*/  @P3 R2UR UR36, R26 ;  /* 0x000000001a2432ca */ /* 0x000fe200000e0000 */
[----:B------:R-:W-:Y:S01]  /*48a0*/  IMAD.IADD R15, R11, 0x1, R91 ;  /* 0x000000010b0f7824 */ /* 0x000fe200078e025b */
[----:B------:R-:W-:Y:S02]  /*48b0*/  SEL R0, RZ, 0x1, P0 ;  /* 0x00000001ff007807 */ /* 0x000fe40000000000 */
[----:B------:R-:W-:Y:S01]  /*48c0*/  LOP3.LUT R29, R29, 0x1, RZ, 0x3c, !PT ;  /* 0x000000011d1d7812 */ /* 0x000fe200078e3cff */
[----:B------:R-:W-:Y:S01]  /*48d0*/  IMAD.U32 R8, RZ, RZ, UR9 ;  /* 0x00000009ff087e24 */ /* 0x000fe2000f8e00ff */
[----:B------:R-:W-:Y:S01]  /*48e0*/  @!UP0 UIADD3 UR9, UPT, UPT, UR7, 0x78, URZ ;  /* 0x0000007807098890 */ /* 0x000fe2000fffe0ff */
[----:B------:R-:W-:Y:S02]  /*48f0*/  LOP3.LUT R27, R27, R0, RZ, 0x3c, !PT ;  /* 0x000000001b1b7212 */ /* 0x000fe400078e3cff */
[----:B------:R-:W-:Y:S02]  /*4900*/  SEL R28, R28, RZ, P0 ;  /* 0x000000ff1c1c7207 */ /* 0x000fe40000000000 */
[----:B------:R-:W-:Y:S01]  /*4910*/  IMAD.U32 R9, RZ, RZ, UR8 ;  /* 0x00000008ff097e24 */ /* 0x000fe2000f8e00ff */
[----:B------:R-:W-:Y:S01]  /*4920*/  @!P4 R2UR UR14, R8 ;  /* 0x00000000080ec2ca */ /* 0x000fe200000e0000 */
[----:B------:R-:W-:Y:S01]  /*4930*/  @!UP0 UIADD3 UR8, UPT, UPT, UR7, 0x6200, URZ ;  /* 0x0000620007088890 */ /* 0x000fe2000fffe0ff */
[----:B------:R-:W-:Y:S02]  /*4940*/  VOTEU.ALL UP0, P4 ;  /* 0x0000000000ff7886 */ /* 0x000fe40002000000 */
[----:B------:R-:W-:Y:S11]  /*4950*/  @!P4 R2UR UR15, R9 ;  /* 0x00000000090fc2ca */ /* 0x000ff600000e0000 */
[----:B------:R-:W-:Y:S02]  /*4960*/  @!UPT UIADD3 URZ, UPT, UPT, URZ, URZ, URZ ;  /* 0x000000fffffff290 */ /* 0x000fe4000fffe0ff */
[----:B------:R2:W-:Y:S01]  /*4970*/  @!UP0 UTMALDG.3D [UR8], [UR14], desc[UR18] ;  /* 0x000012080e0085b4 */ /* 0x0005e20008011000 */
[----:B------:R2:W-:Y:S01]  /*4980*/  @!P4 SYNCS.ARRIVE.TRANS64.RED.A0TR RZ, [UR7+0x78], R25 ;  /* 0x00007819ffffc9a7 */ /* 0x0005e20008300407 */
[----:B------:R-:W-:Y:S01]  /*4990*/  UPLOP3.LUT UP0, UPT, UPT, UPT, UPT, 0x80, 0x8 ;  /* 0x000000000008789c */ /* 0x000fe20003f0f070 */
[----:B------:R-:W-:Y:S01]  /*49a0*/  SYNCS.ARRIVE.TRANS64.RED.A1T0 RZ, [UR13], RZ ;  /* 0x000000ffffff79a7 */ /* 0x000fe2000810040d */
[----:B------:R-:W-:Y:S09]  /*49b0*/  @P3 BRA `(.L_x_80) ;  /* 0xfffffff000a03947 */ /* 0x000ff2000383ffff */
[----:B------:R-:W-:-:S04]  /*49c0*/  SHF.L.U32 R2, R29, 0x1f, RZ ;  /* 0x0000001f1d027819 */ /* 0x000fc800000006ff */
[----:B------:R-:W1:Y:S02]  /*49d0*/  SYNCS.PHASECHK.TRANS64.TRYWAIT P0, [UR7+0x80], R2 ;  /* 0x00008002ff0075a7 */ /* 0x000e640008001107 */
[----:B-1----:R-:W-:Y:S05]  /*49e0*/  @!P0 BRA `(.L_x_81) ;  /* 0x0000004c00608947 */ /* 0x002fea0003800000 */
.L_x_176:
[----:B------:R-:W3:Y:S02]  /*49f0*/  SYNCS.PHASECHK.TRANS64.TRYWAIT P0, [UR7+0x88], R2 ;  /* 0x00008802ff0075a7 */ /* 0x000ee40008001107 */
[----:B---3--:R-:W-:Y:S05]  /*4a00*/  @!P0 BRA `(.L_x_82) ;  /* 0x0000004c00708947 */ /* 0x008fea0003800000 */
.L_x_178:
[----:B------:R-:W3:Y:S02]  /*4a10*/  SYNCS.PHASECHK.TRANS64.TRYWAIT P0, [UR7+0x90], R2 ;  /* 0x00009002ff0075a7 */ /* 0x000ee40008001107 */
[----:B---3--:R-:W-:Y:S05]  /*4a20*/  @!P0 BRA `(.L_x_83) ;  /* 0x0000004c00808947 */ /* 0x008fea0003800000 */
.L_x_180:
[----:B-1----:R-:W-:-:S07]  /*4a30*/  MOV R0, UR7 ;  /* 0x0000000700007c02 */ /* 0x002fce0008000f00 */
.L_x_84:
[----:B-1----:R-:W-:-:S04]  /*4a40*/  SHF.L.U32 R2, R29, 0x1f, RZ ;  /* 0x0000001f1d027819 */ /* 0x002fc800000006ff */
[----:B------:R1:W3:Y:S03]  /*4a50*/  SYNCS.PHASECHK.TRANS64.TRYWAIT P0, [R0+URZ+0x98], R2 ;  /* 0x00009802000075a7 */ /* 0x0002e600080011ff */
[----:B---3--:R-:W-:Y:S05]  /*4a60*/  @!P0 NANOSLEEP.SYNCS 0x989680 ;  /* 0x009896800000895d */ /* 0x008fea0003900000 */
[----:B------:R-:W3:Y:S02]  /*4a70*/  @!P0 SYNCS.PHASECHK.TRANS64 P0, [R0+URZ+0x98], R2 ;  /* 0x00009802000085a7 */ /* 0x000ee400080010ff */
[----:B--23--:R-:W-:Y:S05]  /*4a80*/  @P0 EXIT ;  /* 0x000000000000094d */ /* 0x00cfea0003800000 */
[----:B------:R-:W-:Y:S05]  /*4a90*/  BRA `(.L_x_84) ;  /* 0xfffffffc00e87947 */ /* 0x000fea000383ffff */
.L_x_69:
[----:B------:R-:W-:-:S06]  /*4aa0*/  UISETP.GE.AND UP0, UPT, UR8, 0x4, UPT ;  /* 0x000000040800788c */ /* 0x000fcc000bf06270 */
[----:B------:R-:W-:-:S13]  /*4ab0*/  PLOP3.LUT P0, PT, PT, PT, UP0, 0x80, 0x8 ;  /* 0x000000000008781c */ /* 0x000fda0003f0f008 */
[----:B------:R-:W-:Y:S05]  /*4ac0*/  @!P0 EXIT ;  /* 0x000000000000894d */ /* 0x000fea0003800000 */
[----:B------:R-:W-:Y:S01]  /*4ad0*/  BAR.SYNC.DEFER_BLOCKING 0x6, 0xa0 ;  /* 0x0182800000007b1d */ /* 0x000fe20000010000 */
[C---:B------:R-:W-:Y:S01]  /*4ae0*/  IMAD.SHL.U32 R2, R105.reuse, 0x20, RZ ;  /* 0x0000002069027824 */ /* 0x040fe200078e00ff */
[C---:B------:R-:W-:Y:S01]  /*4af0*/  SHF.L.U32 R46, R105.reuse, 0x10, RZ ;  /* 0x00000010692e7819 */ /* 0x040fe200000006ff */
[C---:B------:R-:W-:Y:S01]  /*4b00*/  IMAD.SHL.U32 R104, R105.reuse, 0x4, RZ ;  /* 0x0000000469687824 */ /* 0x040fe200078e00ff */
[C---:B------:R-:W-:Y:S01]  /*4b10*/  LOP3.LUT R106, R105.reuse, 0x60, RZ, 0xc0, !PT ;  /* 0x00000060696a7812 */ /* 0x040fe200078ec0ff */
[----:B------:R-:W-:Y:S01]  /*4b20*/  HFMA2 R101, -RZ, RZ, 0, 5.9604644775390625e-08 ;  /* 0x00000001ff657431 */ /* 0x000fe200000001ff */
[----:B------:R-:W-:Y:S02]  /*4b30*/  UMOV UR46, 0x400 ;  /* 0x00000400002e7882 */ /* 0x000fe40000000000 */
[----:B------:R-:W1:Y:S01]  /*4b40*/  LDC R95, c[0x0][0x370] ;  /* 0x0000dc00ff5f7b82 */ /* 0x000e620000000800 */
[----:B------:R-:W-:Y:S01]  /*4b50*/  ULEA UR46, UR37, UR46, 0x18 ;  /* 0x0000002e252e7291 */ /* 0x000fe2000f8ec0ff */
[----:B------:R-:W-:Y:S01]  /*4b60*/  LOP3.LUT R3, R2, 0xc0, RZ, 0xc0, !PT ;  /* 0x000000c002037812 */ /* 0x000fe200078ec0ff */
[----:B------:R-:W-:Y:S01]  /*4b70*/  HFMA2 R99, -RZ, RZ, 0, 0 ;  /* 0x00000000ff637431 */ /* 0x000fe200000001ff */
[----:B------:R-:W-:Y:S01]  /*4b80*/  LOP3.LUT R103, R105, 0x2, RZ, 0xc0, !PT ;  /* 0x0000000269677812 */ /* 0x000fe200078ec0ff */
[----:B------:R-:W-:Y:S01]  /*4b90*/  UIADD3 UR4, UPT, UPT, UR46, 0x200, URZ ;  /* 0x000002002e047890 */ /* 0x000fe2000fffe0ff */
[----:B------:R-:W-:Y:S01]  /*4ba0*/  LOP3.LUT R104, R3, 0x18, R104, 0xf8, !PT ;  /* 0x0000001803687812 */ /* 0x000fe200078ef868 */
[----:B------:R-:W-:Y:S01]  /*4bb0*/  IMAD.MOV.U32 R45, RZ, RZ, RZ ;  /* 0x000000ffff2d7224 */ /* 0x000fe200078e00ff */
[----:B------:R-:W2:Y:S01]  /*4bc0*/  LDC R42, c[0x0][0xb0c] ;  /* 0x0002c300ff2a7b82 */ /* 0x000ea20000000800 */
[----:B------:R-:W-:Y:S01]  /*4bd0*/  LOP3.LUT R46, R46, 0x600000, RZ, 0xc0, !PT ;  /* 0x006000002e2e7812 */ /* 0x000fe200078ec0ff */
[----:B------:R-:W-:Y:S01]  /*4be0*/  IMAD.MOV.U32 R109, RZ, RZ, RZ ;  /* 0x000000ffff6d7224 */ /* 0x000fe200078e00ff */
[----:B------:R-:W-:Y:S01]  /*4bf0*/  LOP3.LUT R104, R104, 0xf20, R2, 0xf8, !PT ;  /* 0x00000f2068687812 */ /* 0x000fe200078ef802 */
[----:B------:R-:W-:Y:S01]  /*4c00*/  IMAD.U32 R97, RZ, RZ, UR4 ;  /* 0x00000004ff617e24 */ /* 0x000fe2000f8e00ff */
[----:B------:R-:W-:Y:S01]  /*4c10*/  LOP3.LUT R105, R105, 0x4, RZ, 0xc0, !PT ;  /* 0x0000000469697812 */ /* 0x000fe200078ec0ff */
[----:B------:R-:W4:Y:S01]  /*4c20*/  LDCU.64 UR50, c[0x0][0x348] ;  /* 0x00006900ff3277ac */ /* 0x000f220008000a00 */
[----:B------:R-:W-:Y:S01]  /*4c30*/  MOV R100, RZ ;  /* 0x000000ff00647202 */ /* 0x000fe20000000f00 */
[----:B------:R-:W1:Y:S01]  /*4c40*/  LDC R93, c[0x0][0xb20] ;  /* 0x0002c800ff5d7b82 */ /* 0x000e620000000800 */
[----:B------:R-:W3:Y:S01]  /*4c50*/  LDS R0, [UR46+0x160] ;  /* 0x0001602eff007984 */ /* 0x000ee20008000800 */
[----:B------:R-:W-:Y:S01]  /*4c60*/  IMAD R104, R104, 0x2, R97 ;  /* 0x0000000268687824 */ /* 0x000fe200078e0261 */
[----:B------:R-:W1:Y:S03]  /*4c70*/  LDCU.64 UR38, c[0x0][0x888] ;  /* 0x00011100ff2677ac */ /* 0x000e660008000a00 */
[--C-:B------:R-:W-:Y:S01]  /*4c80*/  IMAD R103, R103, -0x10, R104.reuse ;  /* 0xfffffff067677824 */ /* 0x100fe200078e0268 */
[----:B------:R-:W-:Y:S01]  /*4c90*/  UMOV UR47, URZ ;  /* 0x000000ff002f7c82 */ /* 0x000fe20008000000 */
[----:B------:R-:W1:Y:S01]  /*4ca0*/  LDC R41, c[0x0][0xb30] ;  /* 0x0002cc00ff297b82 */ /* 0x000e620000000800 */
[----:B------:R-:W-:Y:S01]  /*4cb0*/  IMAD R102, R105, -0x10, R104 ;  /* 0xfffffff069667824 */ /* 0x000fe200078e0268 */
[----:B------:R-:W-:-:S06]  /*4cc0*/  UMOV UR49, URZ ;  /* 0x000000ff00317c82 */ /* 0x000fcc0008000000 */
[----:B------:R-:W1:Y:S08]  /*4cd0*/  LDC.64 R88, c[0x0][0xb10] ;  /* 0x0002c400ff587b82 */ /* 0x000e700000000a00 */
[----:B------:R-:W1:Y:S08]  /*4ce0*/  LDC.64 R38, c[0x0][0xb18] ;  /* 0x0002c600ff267b82 */ /* 0x000e700000000a00 */
[----:B------:R-:W1:Y:S08]  /*4cf0*/  LDC.64 R84, c[0x0][0x888] ;  /* 0x00022200ff547b82 */ /* 0x000e700000000a00 */
[----:B------:R-:W1:Y:S01]  /*4d00*/  LDC.64 R36, c[0x0][0xb28] ;  /* 0x0002ca00ff247b82 */ /* 0x000e620000000a00 */
[----:B---3--:R-:W-:-:S07]  /*4d10*/  IMAD.IADD R46, R0, 0x1, R46 ;  /* 0x00000001002e7824 */ /* 0x008fce00078e022e */
[----:B------:R-:W3:Y:S08]  /*4d20*/  LDC.64 R86, c[0x0][0x890] ;  /* 0x00022400ff567b82 */ /* 0x000ef00000000a00 */
[----:B------:R-:W1:Y:S08]  /*4d30*/  LDC.64 R82, c[0x0][0x8b0] ;  /* 0x00022c00ff527b82 */ /* 0x000e700000000a00 */
[----:B------:R-:W1:Y:S08]  /*4d40*/  LDC.64 R80, c[0x0][0x8a8] ;  /* 0x00022a00ff507b82 */ /* 0x000e700000000a00 */
[----:B--2-4-:R-:W1:Y:S02]  /*4d50*/  LDC R94, c[0x0][0x374] ;  /* 0x0000dd00ff5e7b82 */ /* 0x014e640000000800 */
.L_x_129:
[----:B------:R-:W-:Y:S02]  /*4d60*/  LEA R0, R109, UR46, 0x3 ;  /* 0x0000002e6d007c11 */ /* 0x000fe4000f8e18ff */
[----:B------:R-:W-:Y:S02]  /*4d70*/  SHF.L.U32 R2, R99, 0x1f, RZ ;  /* 0x0000001f63027819 */ /* 0x000fe400000006ff */
[----:B-1----:R-:W-:Y:S02]  /*4d80*/  LEA R16, R109, UR46, 0x4 ;  /* 0x0000002e6d107c11 */ /* 0x002fe4000f8e20ff */
[----:B------:R-:W2:Y:S02]  /*4d90*/  SYNCS.PHASECHK.TRANS64.TRYWAIT P0, [R0+URZ+0xb0], R2 ;  /* 0x0000b002000075a7 */ /* 0x000ea400080011ff */
[----:B--2-4-:R-:W-:Y:S05]  /*4da0*/  @!P0 BRA `(.L_x_85) ;  /* 0x0000004800b88947 */ /* 0x014fea0003800000 */
.L_x_181:
[----:B------:R-:W4:Y:S01]  /*4db0*/  LDC.64 R10, c[0x0][0xb10] ;  /* 0x0002c400ff0a7b82 */ /* 0x000f220000000a00 */
[----:B------:R-:W3:Y:S01]  /*4dc0*/  LDS.128 R16, [R16+0x140] ;  /* 0x0001400010107984 */ /* 0x000ee20000000c00 */
[----:B-1----:R-:W-:Y:S01]  /*4dd0*/  ISETP.NE.AND P1, PT, R41, 0x1, PT ;  /* 0x000000012900780c */ /* 0x002fe20003f25270 */
[----:B--2---:R-:W-:Y:S01]  /*4de0*/  VIADD R0, R0, 0xc0 ;  /* 0x000000c000007836 */ /* 0x004fe20000000000 */
[----:B------:R-:W-:Y:S04]  /*4df0*/  ISETP.GE.AND P0, PT, R40, 0x1, PT ;  /* 0x000000012800780c */ /* 0x000fe80003f06270 */
[----:B------:R-:W1:Y:S01]  /*4e00*/  LDC.64 R8, c[0x0][0xb18] ;  /* 0x0002c600ff087b82 */ /* 0x000e620000000a00 */
[----:B------:R-:W-:Y:S01]  /*4e10*/  PRMT R0, RZ, 0x654, R0 ;  /* 0x00000654ff007816 */ /* 0x000fe20000000000 */
[----:B------:R-:W-:Y:S01]  /*4e20*/  @!PT LDS RZ, [RZ] ;  /* 0x00000000fffff984 */ /* 0x000fe20000000800 */
[----:B------:R-:W-:Y:S01]  /*4e30*/  @!PT LDS RZ, [RZ] ;  /* 0x00000000fffff984 */ /* 0x000fe20000000800 */
[----:B------:R-:W-:Y:S01]  /*4e40*/  @!PT LDS RZ, [RZ] ;  /* 0x00000000fffff984 */ /* 0x000fe20000000800 */
[----:B------:R-:W-:Y:S01]  /*4e50*/  @!PT LDS RZ, [RZ] ;  /* 0x00000000fffff984 */ /* 0x000fe20000000800 */
[----:B------:R2:W-:Y:S06]  /*4e60*/  MEMBAR.ALL.CTA ;  /* 0x0000000000007992 */ /* 0x0005ec0000008000 */
[----:B--2---:R-:W2:Y:S01]  /*4e70*/  FENCE.VIEW.ASYNC.S ;  /* 0x00000000000073c6 */ /* 0x004ea20000000000 */
[----:B------:R-:W1:Y:S08]  /*4e80*/  @!P1 LDC R12, c[0x0][0xb20] ;  /* 0x0002c800ff0c9b82 */ /* 0x000e700000000800 */
[----:B------:R-:W1:Y:S01]  /*4e90*/  @!P1 LDC R7, c[0x0][0xb0c] ;  /* 0x0002c300ff079b82 */ /* 0x000e620000000800 */
[----:B--2---:R2:W-:Y:S01]  /*4ea0*/  SYNCS.ARRIVE.TRANS64.RED.A1T0 RZ, [R0+URZ], RZ ;  /* 0x000000ff00ff79a7 */ /* 0x0045e200081004ff */
[----:B---3--:R-:W-:Y:S04]  /*4eb0*/  LOP3.LUT P4, RZ, R18, 0x1, RZ, 0xc0, !PT ;  /* 0x0000000112ff7812 */ /* 0x008fe8000788c0ff */
[----:B------:R-:W-:Y:S09]  /*4ec0*/  P2R R107, PR, RZ, 0x10 ;  /* 0x00000010ff6b7803 */ /* 0x000ff20000000000 */
[----:B------:R-:W-:Y:S02]  /*4ed0*/  @P4 MOV R44, R16 ;  /* 0x00000010002c4202 */ /* 0x000fe40000000f00 */
[----:B------:R-:W-:Y:S01]  /*4ee0*/  @P4 LOP3.LUT R43, R17, 0xffff, RZ, 0xc0, !PT ;  /* 0x0000ffff112b4812 */ /* 0x000fe200078ec0ff */
[----:B--2-4-:R-:W-:Y:S06]  /*4ef0*/  @!P0 BRA `(.L_x_86) ;  /* 0x0000000000a48947 */ /* 0x014fec0003800000 */
[----:B------:R-:W-:Y:S01]  /*4f00*/  IMAD.HI.U32 R0, R94, R39, RZ ;  /* 0x000000275e007227 */ /* 0x000fe200078e00ff */
[----:B------:R-:W-:Y:S02]  /*4f10*/  ISETP.NE.AND P0, PT, R38, 0x1, PT ;  /* 0x000000012600780c */ /* 0x000fe40003f05270 */
[----:B------:R-:W-:Y:S01]  /*4f20*/  ISETP.NE.AND P2, PT, R40, 0x1, PT ;  /* 0x000000012800780c */ /* 0x000fe20003f45270 */
[----:B------:R-:W-:Y:S01]  /*4f30*/  IMAD.HI.U32 R4, R95, R88, RZ ;  /* 0x000000585f047227 */ /* 0x000fe200078e00ff */
[----:B------:R-:W-:Y:S02]  /*4f40*/  SHF.R.U32.HI R0, RZ, R93, R0 ;  /* 0x0000005dff007219 */ /* 0x000fe40000011600 */
[----:B------:R-:W-:Y:S01]  /*4f50*/  ISETP.NE.AND P3, PT, R42, 0x1, PT ;  /* 0x000000012a00780c */ /* 0x000fe20003f65270 */
[----:B------:R-:W-:Y:S01]  /*4f60*/  IMAD.HI.U32 R6, R43, R39, RZ ;  /* 0x000000272b067227 */ /* 0x000fe200078e00ff */
[-C--:B------:R-:W-:Y:S02]  /*4f70*/  SHF.R.U32.HI R4, RZ, R89.reuse, R4 ;  /* 0x00000059ff047219 */ /* 0x080fe40000011604 */
[----:B------:R-:W-:Y:S01]  /*4f80*/  SEL R0, R94, R0, !P0 ;  /* 0x000000005e007207 */ /* 0x000fe20004000000 */
[----:B------:R-:W-:Y:S01]  /*4f90*/  IMAD.HI.U32 R5, R44, R88, RZ ;  /* 0x000000582c057227 */ /* 0x000fe200078e00ff */
[----:B------:R-:W-:Y:S03]  /*4fa0*/  SEL R4, R95, R4, !P3 ;  /* 0x000000045f047207 */ /* 0x000fe60005800000 */
[-C--:B------:R-:W-:Y:S01]  /*4fb0*/  IMAD.HI.U32 R3, R0, R36.reuse, RZ ;  /* 0x0000002400037227 */ /* 0x080fe200078e00ff */
[----:B------:R-:W-:Y:S03]  /*4fc0*/  SHF.R.U32.HI R5, RZ, R89, R5 ;  /* 0x00000059ff057219 */ /* 0x000fe60000011605 */
[----:B------:R-:W-:Y:S01]  /*4fd0*/  IMAD.HI.U32 R2, R4, R36, RZ ;  /* 0x0000002404027227 */ /* 0x000fe200078e00ff */
[----:B------:R-:W-:Y:S02]  /*4fe0*/  @P2 SHF.R.U32.HI R0, RZ, R37, R3 ;  /* 0x00000025ff002219 */ /* 0x000fe40000011603 */
[----:B------:R-:W-:Y:S02]  /*4ff0*/  SHF.R.U32.HI R3, RZ, R93, R6 ;  /* 0x0000005dff037219 */ /* 0x000fe40000011606 */
[----:B------:R-:W-:Y:S01]  /*5000*/  @P2 SHF.R.U32.HI R4, RZ, R37, R2 ;  /* 0x00000025ff042219 */ /* 0x000fe20000011602 */
[----:B------:R-:W-:Y:S01]  /*5010*/  IMAD R0, R40, R0, RZ ;  /* 0x0000000028007224 */ /* 0x000fe200078e02ff */
[----:B------:R-:W-:Y:S02]  /*5020*/  SEL R3, R43, R3, !P0 ;  /* 0x000000032b037207 */ /* 0x000fe40004000000 */
[----:B------:R-:W-:Y:S01]  /*5030*/  SEL R2, R44, R5, !P3 ;  /* 0x000000052c027207 */ /* 0x000fe20005800000 */
[----:B------:R-:W-:Y:S01]  /*5040*/  IMAD R5, R40, R4, RZ ;  /* 0x0000000428057224 */ /* 0x000fe200078e02ff */
[C---:B------:R-:W-:Y:S01]  /*5050*/  ISETP.GE.AND P0, PT, R3.reuse, R0, PT ;  /* 0x000000000300720c */ /* 0x040fe20003f06270 */
[C---:B------:R-:W-:Y:S03]  /*5060*/  IMAD.HI.U32 R0, R3.reuse, R36, RZ ;  /* 0x0000002403007227 */ /* 0x040fe600078e00ff */
[C---:B------:R-:W-:Y:S02]  /*5070*/  ISETP.GE.OR P0, PT, R2.reuse, R5, P0 ;  /* 0x000000050200720c */ /* 0x040fe40000706670 */
[----:B------:R-:W-:Y:S04]  /*5080*/  SHF.R.U32.HI R0, RZ, R37, R0 ;  /* 0x00000025ff007219 */ /* 0x000fe80000011600 */
[C---:B------:R-:W-:Y:S05]  /*5090*/  SEL R6, R3.reuse, R0, !P2 ;  /* 0x0000000003067207 */ /* 0x040fea0005000000 */
        /* <DEDUP_REMOVED lines=14> */
[----:B------:R-:W-:Y:S07]  /*5180*/  IMAD R43, R3, R38, R43 ;  /* 0x00000026032b7224 */ /* 0x000fee00078e022b */
.L_x_86:
[----:B-1----:R-:W-:Y:S01]  /*5190*/  @!P1 ISETP.NE.AND P0, PT, R8, 0x1, PT ;  /* 0x000000010800980c */ /* 0x002fe20003f05270 */
[----:B------:R-:W-:Y:S01]  /*51a0*/  @!P1 IMAD.HI.U32 R2, R43, R9, RZ ;  /* 0x000000092b029227 */ /* 0x000fe200078e00ff */
[----:B------:R-:W-:Y:S01]  /*51b0*/  R2UR UR42, R15 ;  /* 0x000000000f2a72ca */ /* 0x000fe200000e0000 */
[----:B------:R-:W-:Y:S01]  /*51c0*/  BSSY.RECONVERGENT B6, `(.L_x_87) ;  /* 0x0000031000067945 */ /* 0x000fe20003800200 */
[----:B------:R-:W-:Y:S01]  /*51d0*/  R2UR UR41, R14 ;  /* 0x000000000e2972ca */ /* 0x000fe200000e0000 */
[C---:B------:R-:W-:Y:S01]  /*51e0*/  @!P1 IMAD.HI.U32 R0, R44.reuse, R10, RZ ;  /* 0x0000000a2c009227 */ /* 0x040fe200078e00ff */
[----:B------:R-:W-:Y:S02]  /*51f0*/  @!P1 SHF.R.U32.HI R2, RZ, R12, R2 ;  /* 0x0000000cff029219 */ /* 0x000fe40000011602 */
[----:B------:R-:W-:Y:S01]  /*5200*/  @!P1 ISETP.NE.AND P2, PT, R7, 0x1, PT ;  /* 0x000000010700980c */ /* 0x000fe20003f45270 */
[----:B------:R-:W-:Y:S01]  /*5210*/  VIADD R109, R109, 0x1 ;  /* 0x000000016d6d7836 */ /* 0x000fe20000000000 */
[----:B------:R-:W-:Y:S02]  /*5220*/  @!P1 SEL R2, R43, R2, !P0 ;  /* 0x000000022b029207 */ /* 0x000fe40004000000 */
[----:B------:R-:W-:Y:S02]  /*5230*/  @!P1 SHF.R.U32.HI R0, RZ, R11, R0 ;  /* 0x0000000bff009219 */ /* 0x000fe40000011600 */
[----:B------:R-:W-:Y:S01]  /*5240*/  LOP3.LUT P0, RZ, R97, 0x1b0, RZ, 0xc0, !PT ;  /* 0x000001b061ff7812 */ /* 0x000fe2000780c0ff */
[----:B------:R-:W-:Y:S01]  /*5250*/  USHF.L.U32 UR42, UR42, 0x7, URZ ;  /* 0x000000072a2a7899 */ /* 0x000fe200080006ff */
[----:B------:R-:W-:Y:S01]  /*5260*/  @!P1 SEL R3, R44, R0, !P2 ;  /* 0x000000002c039207 */ /* 0x000fe20005000000 */
[----:B------:R-:W-:Y:S01]  /*5270*/  USHF.L.U32 UR41, UR41, 0x7, URZ ;  /* 0x0000000729297899 */ /* 0x000fe200080006ff */
[----:B------:R-:W-:Y:S03]  /*5280*/  @P4 SHF.R.U32.HI R98, RZ, 0x10, R17 ;  /* 0x00000010ff624819 */ /* 0x000fe60000011611 */
[----:B------:R-:W-:Y:S02]  /*5290*/  @!P1 IMAD.IADD R0, R2, 0x1, -R3 ;  /* 0x0000000102009824 */ /* 0x000fe400078e0a03 */
[----:B------:R-:W-:Y:S02]  /*52a0*/  @!P1 IMAD.IADD R2, R3, 0x1, -R2 ;  /* 0x0000000103029824 */ /* 0x000fe400078e0a02 */
[----:B------:R-:W-:Y:S02]  /*52b0*/  @!P1 IMAD R44, R0, R7, R44 ;  /* 0x00000007002c9224 */ /* 0x000fe400078e022c */
[----:B------:R-:W-:Y:S01]  /*52c0*/  @!P1 IMAD R43, R2, R8, R43 ;  /* 0x00000008022b9224 */ /* 0x000fe200078e022b */
[----:B------:R-:W-:Y:S06]  /*52d0*/  @!P0 BRA `(.L_x_88) ;  /* 0x00000000007c8947 */ /* 0x000fec0003800000 */
[----:B------:R-:W1:Y:S01]  /*52e0*/  LDCU.64 UR8, c[0x4][0x80] ;  /* 0x01001000ff0877ac */ /* 0x000e620008000a00 */
[----:B------:R-:W-:Y:S01]  /*52f0*/  MOV R2, 0x0 ;  /* 0x0000000000027802 */ /* 0x000fe20000000f00 */
[----:B------:R-:W-:Y:S02]  /*5300*/  HFMA2 R12, -RZ, RZ, 0, 5.9604644775390625e-08 ;  /* 0x00000001ff0c7431 */ /* 0x000fe400000001ff */
[----:B------:R-:W-:Y:S01]  /*5310*/  IMAD.MOV.U32 R8, RZ, RZ, 0x70 ;  /* 0x00000070ff087424 */ /* 0x000fe200078e00ff */
[----:B------:R2:W3:Y:S01]  /*5320*/  LDC.64 R14, c[0x4][R2] ;  /* 0x01000000020e7b82 */ /* 0x0004e20000000a00 */
[----:B------:R-:W4:Y:S01]  /*5330*/  LDCU.64 UR6, c[0x4][0x88] ;  /* 0x01001100ff0677ac */ /* 0x000f220008000a00 */
[----:B------:R-:W-:Y:S01]  /*5340*/  IMAD.MOV.U32 R13, RZ, RZ, RZ ;  /* 0x000000ffff0d7224 */ /* 0x000fe200078e00ff */
[----:B------:R-:W2:Y:S01]  /*5350*/  LDCU.64 UR4, c[0x4][0x8] ;  /* 0x01000100ff0477ac */ /* 0x000ea20008000a00 */
[----:B-1----:R-:W-:Y:S01]  /*5360*/  MOV R5, UR9 ;  /* 0x0000000900057c02 */ /* 0x002fe20008000f00 */
[----:B------:R-:W-:Y:S01]  /*5370*/  IMAD.U32 R4, RZ, RZ, UR8 ;  /* 0x00000008ff047e24 */ /* 0x000fe2000f8e00ff */
[----:B----4-:R-:W-:Y:S01]  /*5380*/  MOV R7, UR7 ;  /* 0x0000000700077c02 */ /* 0x010fe20008000f00 */
[----:B------:R-:W-:Y:S01]  /*5390*/  IMAD.U32 R6, RZ, RZ, UR6 ;  /* 0x00000006ff067e24 */ /* 0x000fe2000f8e00ff */
[----:B--2---:R-:W-:Y:S01]  /*53a0*/  MOV R11, UR5 ;  /* 0x00000005000b7c02 */ /* 0x004fe20008000f00 */
[----:B------:R-:W-:Y:S02]  /*53b0*/  IMAD.U32 R10, RZ, RZ, UR4 ;  /* 0x00000004ff0a7e24 */ /* 0x000fe4000f8e00ff */
[----:B------:R-:W-:Y:S07]  /*53c0*/  LEPC R20, `(.L_x_89) ;  /* 0x000000001014794e */ /* 0x000fee0000000000 */
[----:B---3-5:R-:W-:Y:S05]  /*53d0*/  CALL.ABS.NOINC R14 ;  /* 0x000000000e007343 */ /* 0x028fea0003c00000 */
.L_x_89:
[----:B------:R-:W1:Y:S01]  /*53e0*/  LDCU.64 UR8, c[0x4][0x80] ;  /* 0x01001000ff0877ac */ /* 0x000e620008000a00 */
[----:B------:R-:W2:Y:S01]  /*53f0*/  LDC.64 R2, c[0x4][R2] ;  /* 0x0100000002027b82 */ /* 0x000ea20000000a00 */
[----:B------:R-:W-:Y:S02]  /*5400*/  HFMA2 R12, -RZ, RZ, 0, 5.9604644775390625e-08 ;  /* 0x00000001ff0c7431 */ /* 0x000fe400000001ff */
[----:B------:R-:W-:Y:S02]  /*5410*/  IMAD.MOV.U32 R8, RZ, RZ, 0x70 ;  /* 0x00000070ff087424 */ /* 0x000fe400078e00ff */
[----:B------:R-:W-:Y:S01]  /*5420*/  IMAD.MOV.U32 R13, RZ, RZ, RZ ;  /* 0x000000ffff0d7224 */ /* 0x000fe200078e00ff */
[----:B------:R-:W3:Y:S01]  /*5430*/  LDCU.64 UR6, c[0x4][0x88] ;  /* 0x01001100ff0677ac */ /* 0x000ee20008000a00 */
[----:B------:R-:W4:Y:S01]  /*5440*/  LDCU.64 UR4, c[0x4][0x8] ;  /* 0x01000100ff0477ac */ /* 0x000f220008000a00 */
[----:B-1----:R-:W-:Y:S02]  /*5450*/  MOV R4, UR8 ;  /* 0x0000000800047c02 */ /* 0x002fe40008000f00 */
[----:B------:R-:W-:Y:S02]  /*5460*/  MOV R5, UR9 ;  /* 0x0000000900057c02 */ /* 0x000fe40008000f00 */
[----:B---3--:R-:W-:Y:S01]  /*5470*/  MOV R7, UR7 ;  /* 0x0000000700077c02 */ /* 0x008fe20008000f00 */
[----:B------:R-:W-:Y:S01]  /*5480*/  IMAD.U32 R6, RZ, RZ, UR6 ;  /* 0x00000006ff067e24 */ /* 0x000fe2000f8e00ff */
[----:B----4-:R-:W-:Y:S01]  /*5490*/  MOV R11, UR5 ;  /* 0x00000005000b7c02 */ /* 0x010fe20008000f00 */
[----:B------:R-:W-:Y:S02]  /*54a0*/  IMAD.U32 R10, RZ, RZ, UR4 ;  /* 0x00000004ff0a7e24 */ /* 0x000fe4000f8e00ff */
[----:B------:R-:W-:Y:S07]  /*54b0*/  LEPC R20, `(.L_x_88) ;  /* 0x000000001014794e */ /* 0x000fee0000000000 */
[----:B--2---:R-:W-:Y:S05]  /*54c0*/  CALL.ABS.NOINC R2 ;  /* 0x0000000002007343 */ /* 0x004fea0003c00000 */
.L_x_88:
[----:B------:R-:W-:Y:S05]  /*54d0*/  BSYNC.RECONVERGENT B6 ;  /* 0x0000000000067941 */ /* 0x000fea0003800200 */
.L_x_87:
[----:B------:R-:W-:Y:S02]  /*54e0*/  ISETP.NE.U32.AND P4, PT, R86, RZ, PT ;  /* 0x000000ff5600720c */ /* 0x000fe40003f85070 */
[----:B------:R-:W-:Y:S02]  /*54f0*/  ISETP.NE.U32.AND P1, PT, R82, RZ, PT ;  /* 0x000000ff5200720c */ /* 0x000fe40003f25070 */
[----:B------:R-:W-:Y:S02]  /*5500*/  ISETP.NE.AND.EX P4, PT, R87, RZ, PT, P4 ;  /* 0x000000ff5700720c */ /* 0x000fe40003f85340 */
[----:B------:R-:W-:Y:S02]  /*5510*/  PLOP3.LUT P0, PT, PT, PT, PT, 0x8, 0x80 ;  /* 0x000000000080781c */ /* 0x000fe40003f0e170 */
[----:B------:R-:W-:Y:S02]  /*5520*/  ISETP.NE.AND.EX P1, PT, R83, RZ, PT, P1 ;  /* 0x000000ff5300720c */ /* 0x000fe40003f25310 */
[----:B------:R-:W-:Y:S02]  /*5530*/  P2R R111, PR, RZ, 0x1 ;  /* 0x00000001ff6f7803 */ /* 0x000fe40000000000 */
[----:B------:R-:W-:Y:S05]  /*5540*/  LOP3.LUT R101, R101, 0x1, RZ, 0x3c, !PT ;  /* 0x0000000165657812 */ /* 0x000fea00078e3cff */
[----:B------:R-:W-:Y:S05]  /*5550*/  @!P4 BRA `(.L_x_90) ;  /* 0x00000000002cc947 */ /* 0x000fea0003800000 */
[----:B------:R-:W-:Y:S01]  /*5560*/  ISETP.NE.U32.AND P0, PT, R84, RZ, PT ;  /* 0x000000ff5400720c */ /* 0x000fe20003f05070 */
[----:B------:R-:W-:Y:S03]  /*5570*/  IMAD.MOV.U32 R92, RZ, RZ, 0x1 ;  /* 0x00000001ff5c7424 */ /* 0x000fe600078e00ff */
[----:B------:R-:W-:Y:S11]  /*5580*/  ISETP.NE.AND.EX P0, PT, R85, RZ, PT, P0 ;  /* 0x000000ff5500720c */ /* 0x000ff60003f05300 */
[----:B------:R-:W-:Y:S02]  /*5590*/  @!UPT UIADD3 URZ, UPT, UPT, URZ, URZ, URZ ;  /* 0x000000fffffff290 */ /* 0x000fe4000fffe0ff */
[----:B------:R-:W1:Y:S01]  /*55a0*/  @P0 LDC.64 R2, c[0x0][0x888] ;  /* 0x00022200ff020b82 */ /* 0x000e620000000a00 */
[----:B------:R-:W-:Y:S04]  /*55b0*/  @P0 IMAD R0, R86, UR36, RZ ;  /* 0x0000002456000c24 */ /* 0x000fe8000f8e02ff */
[----:B-1----:R-:W-:Y:S04]  /*55c0*/  @P0 IMAD.WIDE R2, R0, 0x4, R2 ;  /* 0x0000000400020825 */ /* 0x002fe800078e0202 */
[----:B------:R-:W-:Y:S01]  /*55d0*/  HFMA2 R0, -RZ, RZ, 0, 5.9604644775390625e-08 ;  /* 0x00000001ff007431 */ /* 0x000fe200000001ff */
[----:B-----5:R1:W5:Y:S04]  /*55e0*/  @P0 LDG.E R49, desc[UR44][R2.64] ;  /* 0x0000002c02310981 */ /* 0x020368000c1e1900 */
[----:B------:R-:W-:Y:S01]  /*55f0*/  @!P0 PRMT R92, R0, 0x7610, R92 ;  /* 0x00007610005c8816 */ /* 0x000fe2000000005c */
[----:B-1----:R-:W2:Y:S06]  /*5600*/  @!P0 LDC R49, c[0x0][0x880] ;  /* 0x00022000ff318b82 */ /* 0x002eac0000000800 */
.L_x_90:
[----:B------:R-:W-:Y:S05]  /*5610*/  @!P1 BRA `(.L_x_91) ;  /* 0x0000000000209947 */ /* 0x000fea0003800000 */
[----:B------:R-:W-:Y:S04]  /*5620*/  ISETP.NE.U32.AND P0, PT, R80, RZ, PT ;  /* 0x000000ff5000720c */ /* 0x000fe80003f05070 */
[----:B------:R-:W-:Y:S11]  /*5630*/  ISETP.NE.AND.EX P0, PT, R81, RZ, PT, P0 ;  /* 0x000000ff5100720c */ /* 0x000ff60003f05300 */
[----:B------:R-:W-:Y:S02]  /*5640*/  @!UPT UIADD3 URZ, UPT, UPT, URZ, URZ, URZ ;  /* 0x000000fffffff290 */ /* 0x000fe4000fffe0ff */
[----:B------:R-:W1:Y:S01]  /*5650*/  @P0 LDC.64 R2, c[0x0][0x8a8] ;  /* 0x00022a00ff020b82 */ /* 0x000e620000000a00 */
[----:B------:R-:W-:Y:S04]  /*5660*/  @P0 IMAD R0, R82, UR36, RZ ;  /* 0x0000002452000c24 */ /* 0x000fe8000f8e02ff */
[----:B-1----:R-:W-:Y:S05]  /*5670*/  @P0 IMAD.WIDE R2, R0, 0x4, R2 ;  /* 0x0000000400020825 */ /* 0x002fea00078e0202 */
[----:B-----5:R1:W5:Y:S02]  /*5680*/  @P0 LDG.E R47, desc[UR44][R2.64] ;  /* 0x0000002c022f0981 */ /* 0x020364000c1e1900 */
[----:B-1----:R-:W3:Y:S02]  /*5690*/  @!P0 LDC R47, c[0x0][0x8a0] ;  /* 0x00022800ff2f8b82 */ /* 0x002ee40000000800 */
.L_x_91:
[----:B------:R-:W-:Y:S01]  /*56a0*/  UISETP.NE.AND UP0, UPT, UR48, URZ, UPT ;  /* 0x000000ff3000728c */ /* 0x000fe2000bf05270 */
[----:B------:R-:W-:Y:S08]  /*56b0*/  ISETP.NE.AND P5, PT, R111, RZ, PT ;  /* 0x000000ff6f00720c */ /* 0x000ff00003fa5270 */
[----:B------:R-:W-:Y:S05]  /*56c0*/  BRA.U !UP0, `(.L_x_92) ;  /* 0x0000000108407547 */ /* 0x000fea000b800000 */
[----:B------:R-:W-:Y:S02]  /*56d0*/  ISETP.NE.U32.AND P0, PT, R86, RZ, PT ;  /* 0x000000ff5600720c */ /* 0x000fe40003f05070 */
[----:B------:R-:W-:Y:S02]  /*56e0*/  PLOP3.LUT P1, PT, PT, PT, PT, 0x80, 0x8 ;  /* 0x000000000008781c */ /* 0x000fe40003f2f070 */
[----:B------:R-:W-:Y:S11]  /*56f0*/  ISETP.NE.AND.EX P0, PT, R87, RZ, PT, P0 ;  /* 0x000000ff5700720c */ /* 0x000ff60003f05300 */
[----:B------:R-:W-:Y:S02]  /*5700*/  @!UPT UIADD3 URZ, UPT, UPT, URZ, URZ, URZ ;  /* 0x000000fffffff290 */ /* 0x000fe4000fffe0ff */
[----:B------:R-:W-:Y:S01]  /*5710*/  @P0 LOP3.LUT P2, RZ, R92, 0xff, RZ, 0xc0, !PT ;  /* 0x000000ff5cff0812 */ /* 0x000fe2000784c0ff */
[----:B------:R-:W1:Y:S01]  /*5720*/  @P0 LDC.64 R2, c[0x0][0x888] ;  /* 0x00022200ff020b82 */ /* 0x000e620000000a00 */
[C---:B--2--5:R-:W-:Y:S02]  /*5730*/  @!P0 FSETP.EQ.AND P5, PT, R49.reuse, RZ, PT ;  /* 0x000000ff3100820b */ /* 0x064fe40003fa2000 */
[----:B------:R-:W-:Y:S02]  /*5740*/  @P0 PLOP3.LUT P1, PT, P2, PT, PT, 0x80, 0x8 ;  /* 0x000000000008081c */ /* 0x000fe4000172f070 */
[----:B------:R-:W-:Y:S04]  /*5750*/  @P0 FSETP.NEU.AND P2, PT, R49, RZ, PT ;  /* 0x000000ff3100020b */ /* 0x000fe80003f4d000 */
[----:B------:R-:W-:Y:S02]  /*5760*/  @P0 SEL R0, RZ, 0xffffffff, P2 ;  /* 0xffffffffff000807 */ /* 0x000fe40001000000 */
[----:B-1----:R-:W-:Y:S04]  /*5770*/  @P0 ISETP.NE.U32.AND P3, PT, R2, RZ, PT ;  /* 0x000000ff0200020c */ /* 0x002fe80003f65070 */
[----:B------:R-:W-:Y:S04]  /*5780*/  @P0 ISETP.NE.AND.EX P3, PT, R3, RZ, PT, P3 ;  /* 0x000000ff0300020c */ /* 0x000fe80003f65330 */
[----:B------:R-:W-:Y:S04]  /*5790*/  @!P1 SEL R0, RZ, 0xffffffff, P3 ;  /* 0xffffffffff009807 */ /* 0x000fe80001800000 */
[----:B------:R-:W-:Y:S04]  /*57a0*/  @P0 LOP3.LUT R0, R0, 0x1, RZ, 0xc0, !PT ;  /* 0x0000000100000812 */ /* 0x000fe800078ec0ff */
[----:B------:R-:W-:Y:S04]  /*57b0*/  @P0 ISETP.EQ.U32.AND P5, PT, R0, 0x1, PT ;  /* 0x000000010000080c */ /* 0x000fe80003fa2070 */
[----:B------:R-:W-:Y:S09]  /*57c0*/  P2R R111, PR, RZ, 0x20 ;  /* 0x00000020ff6f7803 */ /* 0x000ff20000000000 */
.L_x_92:
[----:B------:R-:W-:Y:S01]  /*57d0*/  @!P5 SHF.L.U32 R0, R101, 0x1f, RZ ;  /* 0x0000001f6500d819 */ /* 0x000fe200000006ff */
[----:B------:R-:W-:Y:S01]  /*57e0*/  BSSY B1, `(.L_x_93) ;  /* 0x0000033000017945 */ /* 0x000fe20003800000 */
[C---:B------:R-:W-:Y:S01]  /*57f0*/  LEA R64, R45.reuse, UR46, 0x3 ;  /* 0x0000002e2d407c11 */ /* 0x040fe2000f8e18ff */
[----:B------:R-:W-:Y:S01]  /*5800*/  IMAD.MOV.U32 R66, RZ, RZ, 0x1 ;  /* 0x00000001ff427424 */ /* 0x000fe200078e00ff */
[----:B------:R1:W4:Y:S01]  /*5810*/  @!P5 SYNCS.PHASECHK.TRANS64.TRYWAIT P1, [UR46+0x60], R0 ;  /* 0x00006000ff00d5a7 */ /* 0x000322000802112e */
[----:B------:R-:W-:Y:S01]  /*5820*/  ISETP.NE.U32.AND P3, PT, RZ, UR38, PT ;  /* 0x00000026ff007c0c */ /* 0x000fe2000bf65070 */
[----:B------:R-:W-:Y:S01]  /*5830*/  IMAD R48, R45, 0x80, R46 ;  /* 0x000000802d307824 */ /* 0x000fe200078e022e */
[----:B--2--5:R-:W-:Y:S01]  /*5840*/  FSETP.NEU.AND P2, PT, R49, RZ, PT ;  /* 0x000000ff3100720b */ /* 0x024fe20003f4d000 */
[----:B------:R-:W-:Y:S01]  /*5850*/  IMAD R110, R105, -0x10, R103 ;  /* 0xfffffff0696e7824 */ /* 0x000fe200078e0267 */
[----:B------:R-:W-:Y:S01]  /*5860*/  ISETP.NE.AND.EX P3, PT, RZ, UR39, PT, P3 ;  /* 0x00000027ff007c0c */ /* 0x000fe2000bf65330 */
[----:B------:R-:W-:Y:S01]  /*5870*/  IMAD.MOV.U32 R65, RZ, RZ, RZ ;  /* 0x000000ffff417224 */ /* 0x000fe200078e00ff */
[----:B------:R-:W-:Y:S02]  /*5880*/  SEL R2, RZ, 0xffffffff, P2 ;  /* 0xffffffffff027807 */ /* 0x000fe40001000000 */
[----:B------:R-:W-:Y:S02]  /*5890*/  CS2R R78, SRZ ;  /* 0x00000000004e7805 */ /* 0x000fe4000001ff00 */
[----:B------:R-:W-:Y:S02]  /*58a0*/  SEL R3, RZ, 0xffffffff, P3 ;  /* 0xffffffffff037807 */ /* 0x000fe40001800000 */
[----:B------:R-:W-:Y:S02]  /*58b0*/  CS2R R76, SRZ ;  /* 0x00000000004c7805 */ /* 0x000fe4000001ff00 */
[----:B------:R-:W-:Y:S02]  /*58c0*/  LOP3.LUT P3, R108, R92, 0xff, RZ, 0xc0, !PT ;  /* 0x000000ff5c6c7812 */ /* 0x000fe4000786c0ff */
[----:B------:R-:W-:Y:S02]  /*58d0*/  CS2R R70, SRZ ;  /* 0x0000000000467805 */ /* 0x000fe4000001ff00 */
[----:B------:R-:W-:Y:S02]  /*58e0*/  CS2R R68, SRZ ;  /* 0x0000000000447805 */ /* 0x000fe4000001ff00 */
[----:B------:R-:W-:Y:S02]  /*58f0*/  CS2R R62, SRZ ;  /* 0x00000000003e7805 */ /* 0x000fe4000001ff00 */
[----:B------:R-:W-:Y:S02]  /*5900*/  @P4 SEL R2, R3, R2, !P3 ;  /* 0x0000000203024207 */ /* 0x000fe40005800000 */
[----:B------:R-:W-:Y:S02]  /*5910*/  CS2R R60, SRZ ;  /* 0x00000000003c7805 */ /* 0x000fe4000001ff00 */
[----:B------:R-:W-:Y:S02]  /*5920*/  CS2R R58, SRZ ;  /* 0x00000000003a7805 */ /* 0x000fe4000001ff00 */
[----:B------:R-:W-:Y:S02]  /*5930*/  CS2R R56, SRZ ;  /* 0x0000000000387805 */ /* 0x000fe4000001ff00 */
[----:B------:R-:W-:Y:S02]  /*5940*/  LOP3.LUT R2, R2, 0x1, RZ, 0xc0, !PT ;  /* 0x0000000102027812 */ /* 0x000fe400078ec0ff */
[----:B-1----:R-:W-:Y:S02]  /*5950*/  SHF.L.U32 R0, R100, 0x1f, RZ ;  /* 0x0000001f64007819 */ /* 0x002fe400000006ff */
[----:B------:R-:W-:Y:S02]  /*5960*/  ISETP.NE.U32.AND P2, PT, R2, 0x1, PT ;  /* 0x000000010200780c */ /* 0x000fe40003f45070 */
[----:B------:R1:W2:Y:S02]  /*5970*/  SYNCS.PHASECHK.TRANS64.TRYWAIT P0, [R64+URZ+0xd0], R0 ;  /* 0x0000d000400075a7 */ /* 0x0002a400080011ff */
[----:B------:R-:W-:Y:S02]  /*5980*/  P2R R67, PR, RZ, 0x4 ;  /* 0x00000004ff437803 */ /* 0x000fe40000000000 */
[----:B----4-:R-:W-:Y:S01]  /*5990*/  @!P5 SEL R66, RZ, 0x1, !P1 ;  /* 0x00000001ff42d807 */ /* 0x010fe20004800000 */
[----:B-1----:R-:W-:Y:S06]  /*59a0*/  @P5 BRA `(.L_x_94) ;  /* 0x0000000000585947 */ /* 0x002fec0003800000 */
[----:B------:R-:W-:Y:S01]  /*59b0*/  IMAD.MOV.U32 R79, RZ, RZ, RZ ;  /* 0x000000ffff4f7224 */ /* 0x000fe200078e00ff */
[----:B------:R-:W-:Y:S01]  /*59c0*/  ISETP.NE.AND P1, PT, R66, RZ, PT ;  /* 0x000000ff4200720c */ /* 0x000fe20003f25270 */
[----:B------:R-:W-:Y:S01]  /*59d0*/  BSSY B0, `(.L_x_95) ;  /* 0x000000c000007945 */ /* 0x000fe20003800000 */
[----:B------:R-:W-:Y:S02]  /*59e0*/  CS2R R58, SRZ ;  /* 0x00000000003a7805 */ /* 0x000fe4000001ff00 */
[----:B------:R-:W-:Y:S02]  /*59f0*/  CS2R R56, SRZ ;  /* 0x0000000000387805 */ /* 0x000fe4000001ff00 */
[----:B------:R-:W-:Y:S02]  /*5a00*/  CS2R R62, SRZ ;  /* 0x00000000003e7805 */ /* 0x000fe4000001ff00 */
[----:B------:R-:W-:Y:S02]  /*5a10*/  CS2R R60, SRZ ;  /* 0x00000000003c7805 */ /* 0x000fe4000001ff00 */
[----:B------:R-:W-:Y:S02]  /*5a20*/  CS2R R70, SRZ ;  /* 0x0000000000467805 */ /* 0x000fe4000001ff00 */
[----:B------:R-:W-:Y:S02]  /*5a30*/  CS2R R68, SRZ ;  /* 0x0000000000447805 */ /* 0x000fe4000001ff00 */
[----:B------:R-:W-:Y:S01]  /*5a40*/  CS2R R76, SRZ ;  /* 0x00000000004c7805 */ /* 0x000fe2000001ff00 */
[----:B------:R-:W-:Y:S06]  /*5a50*/  @P1 BRA `(.L_x_96) ;  /* 0x00000000000c1947 */ /* 0x000fec0003800000 */
[----:B------:R-:W-:Y:S04]  /*5a60*/  SHF.L.U32 R3, R101, 0x1f, RZ ;  /* 0x0000001f65037819 */ /* 0x000fe800000006ff */
[----:B------:R-:W1:Y:S02]  /*5a70*/  SYNCS.PHASECHK.TRANS64.TRYWAIT P1, [UR46+0x60], R3 ;  /* 0x00006003ff0075a7 */ /* 0x000e64000802112e */
[----:B-1----:R-:W-:Y:S05]  /*5a80*/  @!P1 BRA `(.L_x_97) ;  /* 0x0000003c00949947 */ /* 0x002fea0003800000 */
.L_x_96:
[----:B------:R-:W-:Y:S05]  /*5a90*/  BSYNC B0 ;  /* 0x0000000000007941 */ /* 0x000fea0003800000 */
.L_x_95:
[----:B------:R-:W-:Y:S01]  /*5aa0*/  ISETP.NE.AND P1, PT, R67, RZ, PT ;  /* 0x000000ff4300720c */ /* 0x000fe20003f25270 */
[----:B------:R-:W-:Y:S11]  /*5ab0*/  HFMA2 R65, -RZ, RZ, 0, 5.9604644775390625e-08 ;  /* 0x00000001ff417431 */ /* 0x000ff600000001ff */
[----:B------:R-:W-:Y:S01]  /*5ac0*/  @!UPT UIADD3 URZ, UPT, UPT, URZ, URZ, URZ ;  /* 0x000000fffffff290 */ /* 0x000fe2000fffe0ff */
[----:B------:R4:W1:Y:S04]  /*5ad0*/  @P1 LDS.128 R56, [R104] ;  /* 0x0000000068381984 */ /* 0x0008680000000c00 */
[----:B------:R4:W1:Y:S04]  /*5ae0*/  @P1 LDS.128 R60, [R103+0x10] ;  /* 0x00001000673c1984 */ /* 0x0008680000000c00 */
[----:B------:R4:W1:Y:S04]  /*5af0*/  @P1 LDS.128 R68, [R102+0x20] ;  /* 0x0000200066441984 */ /* 0x0008680000000c00 */
[----:B------:R4:W1:Y:S02]  /*5b00*/  @P1 LDS.128 R76, [R110+0x30] ;  /* 0x000030006e4c1984 */ /* 0x0008640000000c00 */
.L_x_94:
[----:B------:R-:W-:Y:S05]  /*5b10*/  BSYNC B1 ;  /* 0x0000000000017941 */ /* 0x000fea0003800000 */
.L_x_93:
[----:B-1----:R-:W-:Y:S04]  /*5b20*/  SHF.R.U32.HI R2, RZ, 0x15, R48 ;  /* 0x00000015ff027819 */ /* 0x002fe80000011630 */
[----:B------:R-:W-:Y:S01]  /*5b30*/  LOP3.LUT P1, RZ, R2, 0x3, R96, 0x48, !PT ;  /* 0x0000000302ff7812 */ /* 0x000fe20007824860 */
[----:B------:R-:W-:Y:S01]  /*5b40*/  @!UPT UIADD3 URZ, UPT, UPT, URZ, URZ, URZ ;  /* 0x000000fffffff290 */ /* 0x000fe2000fffe0ff */
[----:B--2---:R-:W-:Y:S11]  /*5b50*/  @P0 BRA `(.L_x_98) ;  /* 0x0000000000080947 */ /* 0x004ff60003800000 */
[----:B------:R-:W1:Y:S02]  /*5b60*/  SYNCS.PHASECHK.TRANS64.TRYWAIT P0, [R64+URZ+0xd0], R0 ;  /* 0x0000d000400075a7 */ /* 0x000e6400080011ff */
[----:B-1----:R-:W-:Y:S05]  /*5b70*/  @!P0 BRA `(.L_x_99) ;  /* 0x0000003c00708947 */ /* 0x002fea0003800000 */
.L_x_98:
[----:B------:R-:W-:Y:S05]  /*5b80*/  @!P1 BRA `(.L_x_100) ;  /* 0x0000000000409947 */ /* 0x000fea0003800000 */
[----:B------:R-:W2:Y:S01]  /*5b90*/  LDCU.64 UR8, c[0x4][0x70] ;  /* 0x01000e00ff0877ac */ /* 0x000ea20008000a00 */
[----:B------:R-:W-:Y:S01]  /*5ba0*/  MOV R3, 0x0 ;  /* 0x0000000000037802 */ /* 0x000fe20000000f00 */
[----:B------:R-:W-:Y:S02]  /*5bb0*/  HFMA2 R12, -RZ, RZ, 0, 5.9604644775390625e-08 ;  /* 0x00000001ff0c7431 */ /* 0x000fe400000001ff */
[----:B------:R-:W-:Y:S02]  /*5bc0*/  IMAD.MOV.U32 R8, RZ, RZ, 0x192 ;  /* 0x00000192ff087424 */ /* 0x000fe400078e00ff */
[----:B------:R-:W-:Y:S01]  /*5bd0*/  IMAD.MOV.U32 R13, RZ, RZ, RZ ;  /* 0x000000ffff0d7224 */ /* 0x000fe200078e00ff */
[----:B------:R-:W5:Y:S01]  /*5be0*/  LDCU.64 UR6, c[0x4][0x78] ;  /* 0x01000f00ff0677ac */ /* 0x000f620008000a00 */
[----:B------:R-:W1:Y:S01]  /*5bf0*/  LDC.64 R2, c[0x4][R3] ;  /* 0x0100000003027b82 */ /* 0x000e620000000a00 */
[----:B------:R-:W3:Y:S01]  /*5c00*/  LDCU.64 UR4, c[0x4][0x10] ;  /* 0x01000200ff0477ac */ /* 0x000ee20008000a00 */
[----:B--2---:R-:W-:Y:S01]  /*5c10*/  MOV R5, UR9 ;  /* 0x0000000900057c02 */ /* 0x004fe20008000f00 */
[----:B------:R-:W-:Y:S01]  /*5c20*/  IMAD.U32 R4, RZ, RZ, UR8 ;  /* 0x00000008ff047e24 */ /* 0x000fe2000f8e00ff */
[----:B-----5:R-:W-:Y:S01]  /*5c30*/  MOV R7, UR7 ;  /* 0x0000000700077c02 */ /* 0x020fe20008000f00 */
[----:B------:R-:W-:Y:S01]  /*5c40*/  IMAD.U32 R6, RZ, RZ, UR6 ;  /* 0x00000006ff067e24 */ /* 0x000fe2000f8e00ff */
[----:B---3--:R-:W-:Y:S01]  /*5c50*/  MOV R11, UR5 ;  /* 0x00000005000b7c02 */ /* 0x008fe20008000f00 */
[----:B------:R-:W-:Y:S02]  /*5c60*/  IMAD.U32 R10, RZ, RZ, UR4 ;  /* 0x00000004ff0a7e24 */ /* 0x000fe4000f8e00ff */
[----:B------:R-:W-:Y:S07]  /*5c70*/  LEPC R20, `(.L_x_100) ;  /* 0x000000001014794e */ /* 0x000fee0000000000 */
[----:B-1--4-:R-:W-:Y:S05]  /*5c80*/  CALL.ABS.NOINC R2 ;  /* 0x0000000002007343 */ /* 0x012fea0003c00000 */
.L_x_100:
[----:B------:R-:W-:Y:S01]  /*5c90*/  SHF.L.U32 R50, R56, 0x10, RZ ;  /* 0x0000001038327819 */ /* 0x000fe200000006ff */
[----:B------:R-:W-:Y:S05]  /*5ca0*/  WARPSYNC.ALL ;  /* 0x0000000000007948 */ /* 0x000fea0003800000 */
[----:B------:R-:W-:Y:S01]  /*5cb0*/  R2UR UR4, R48 ;  /* 0x00000000300472ca */ /* 0x000fe200000e0000 */
[----:B------:R-:W-:Y:S01]  /*5cc0*/  BSSY.RECONVERGENT B0, `(.L_x_101) ;  /* 0x0000088000007945 */ /* 0x000fe20003800200 */
[----:B------:R-:W-:Y:S02]  /*5cd0*/  LOP3.LUT R51, R56, 0xffff0000, RZ, 0xc0, !PT ;  /* 0xffff000038337812 */ /* 0x000fe400078ec0ff */
[----:B------:R-:W-:Y:S02]  /*5ce0*/  SHF.L.U32 R52, R57, 0x10, RZ ;  /* 0x0000001039347819 */ /* 0x000fe400000006ff */
[----:B------:R-:W-:Y:S07]  /*5cf0*/  ISETP.NE.AND P0, PT, R106, RZ, PT ;  /* 0x000000ff6a00720c */ /* 0x000fee0003f05270 */
[----:B------:R-:W1:Y:S02]  /*5d00*/  LDTM.x32 R4, tmem[UR4] ;  /* 0x00000004000479ee */ /* 0x000e6400082c0000 */
[C---:B-1-3--:R-:W-:Y:S01]  /*5d10*/  FMUL R0, R47.reuse, R4 ;  /* 0x000000042f007220 */ /* 0x04afe20000400000 */
[C---:B------:R-:W-:Y:S01]  /*5d20*/  FMUL R2, R47.reuse, R5 ;  /* 0x000000052f027220 */ /* 0x040fe20000400000 */
[C---:B------:R-:W-:Y:S01]  /*5d30*/  FMUL R4, R47.reuse, R8 ;  /* 0x000000082f047220 */ /* 0x040fe20000400000 */
[C---:B------:R-:W-:Y:S01]  /*5d40*/  FMUL R3, R47.reuse, R6 ;  /* 0x000000062f037220 */ /* 0x040fe20000400000 */
[C---:B------:R-:W-:Y:S01]  /*5d50*/  FMUL R5, R47.reuse, R9 ;  /* 0x000000092f057220 */ /* 0x040fe20000400000 */
[C---:B------:R-:W-:Y:S01]  /*5d60*/  FMUL R8, R47.reuse, R12 ;  /* 0x0000000c2f087220 */ /* 0x040fe20000400000 */
[C---:B------:R-:W-:Y:S01]  /*5d70*/  FMUL R6, R47.reuse, R10 ;  /* 0x0000000a2f067220 */ /* 0x040fe20000400000 */
[C---:B------:R-:W-:Y:S01]  /*5d80*/  FMUL R9, R47.reuse, R13 ;  /* 0x0000000d2f097220 */ /* 0x040fe20000400000 */
[----:B------:R-:W-:Y:S01]  /*5d90*/  FMUL R12, R47, R16 ;  /* 0x000000102f0c7220 */ /* 0x000fe20000400000 */
[----:B------:R-:W-:Y:S01]  /*5da0*/  FFMA R0, R49, R50, R0 ;  /* 0x0000003231007223 */ /* 0x000fe20000000000 */
[C---:B------:R-:W-:Y:S01]  /*5db0*/  FMUL R10, R47.reuse, R14 ;  /* 0x0000000e2f0a7220 */ /* 0x040fe20000400000 */
[C---:B------:R-:W-:Y:S01]  /*5dc0*/  FMUL R13, R47.reuse, R17 ;  /* 0x000000112f0d7220 */ /* 0x040fe20000400000 */
[----:B------:R-:W-:Y:S01]  /*5dd0*/  FMUL R16, R47, R20 ;  /* 0x000000142f107220 */ /* 0x000fe20000400000 */
[----:B------:R-:W-:Y:S01]  /*5de0*/  FFMA R2, R49, R51, R2 ;  /* 0x0000003331027223 */ /* 0x000fe20000000002 */
[C---:B------:R-:W-:Y:S01]  /*5df0*/  FMUL R14, R47.reuse, R18 ;  /* 0x000000122f0e7220 */ /* 0x040fe20000400000 */
        /* <DEDUP_REMOVED lines=8> */
[----:B------:R-:W-:Y:S01]  /*5e80*/  LOP3.LUT R32, R57, 0xffff0000, RZ, 0xc0, !PT ;  /* 0xffff000039207812 */ /* 0x000fe200078ec0ff */
[C---:B------:R-:W-:Y:S01]  /*5e90*/  FMUL R26, R47.reuse, R30 ;  /* 0x0000001e2f1a7220 */ /* 0x040fe20000400000 */
[----:B------:R-:W-:Y:S01]  /*5ea0*/  FMUL R29, R47, R33 ;  /* 0x000000212f1d7220 */ /* 0x000fe20000400000 */
[----:B------:R-:W-:Y:S01]  /*5eb0*/  SHF.L.U32 R33, R58, 0x10, RZ ;  /* 0x000000103a217819 */ /* 0x000fe200000006ff */
[----:B------:R-:W-:Y:S01]  /*5ec0*/  FFMA R3, R49, R52, R3 ;  /* 0x0000003431037223 */ /* 0x000fe20000000003 */
[----:B------:R-:W-:Y:S01]  /*5ed0*/  F2FP.RELU.BF16.F32.PACK_AB R52, R2, R0 ;  /* 0x000000000234723e */ /* 0x000fe200000018ff */
[----:B------:R-:W-:Y:S01]  /*5ee0*/  FMUL R7, R47, R7 ;  /* 0x000000072f077220 */ /* 0x000fe20000400000 */
[----:B------:R-:W-:Y:S01]  /*5ef0*/  SHF.L.U32 R0, R59, 0x10, RZ ;  /* 0x000000103b007819 */ /* 0x000fe200000006ff */
[----:B------:R-:W-:Y:S01]  /*5f00*/  FMUL R30, R47, R34 ;  /* 0x000000222f1e7220 */ /* 0x000fe20000400000 */
[----:B------:R-:W-:Y:S01]  /*5f10*/  LOP3.LUT R34, R58, 0xffff0000, RZ, 0xc0, !PT ;  /* 0xffff00003a227812 */ /* 0x000fe200078ec0ff */
[----:B------:R-:W-:Y:S01]  /*5f20*/  FFMA R7, R49, R32, R7 ;  /* 0x0000002031077223 */ /* 0x000fe20000000007 */
[----:B------:R-:W-:Y:S01]  /*5f30*/  LOP3.LUT R2, R59, 0xffff0000, RZ, 0xc0, !PT ;  /* 0xffff00003b027812 */ /* 0x000fe200078ec0ff */
[----:B------:R-:W-:Y:S01]  /*5f40*/  FFMA R4, R49, R33, R4 ;  /* 0x0000002131047223 */ /* 0x000fe20000000004 */
[----:B------:R-:W-:Y:S01]  /*5f50*/  FMUL R11, R47, R11 ;  /* 0x0000000b2f0b7220 */ /* 0x000fe20000400000 */
[----:B------:R-:W-:Y:S01]  /*5f60*/  FFMA R5, R49, R34, R5 ;  /* 0x0000002231057223 */ /* 0x000fe20000000005 */
[----:B------:R-:W-:Y:S01]  /*5f70*/  F2FP.RELU.BF16.F32.PACK_AB R53, R7, R3 ;  /* 0x000000030735723e */ /* 0x000fe200000018ff */
[C---:B------:R-:W-:Y:S01]  /*5f80*/  FFMA R6, R49.reuse, R0, R6 ;  /* 0x0000000031067223 */ /* 0x040fe20000000006 */
[C---:B------:R-:W-:Y:S01]  /*5f90*/  SHF.L.U32 R0, R60.reuse, 0x10, RZ ;  /* 0x000000103c007819 */ /* 0x040fe200000006ff */
[----:B------:R-:W-:Y:S01]  /*5fa0*/  FFMA R11, R49, R2, R11 ;  /* 0x00000002310b7223 */ /* 0x000fe2000000000b */
[----:B------:R-:W-:Y:S01]  /*5fb0*/  LOP3.LUT R2, R60, 0xffff0000, RZ, 0xc0, !PT ;  /* 0xffff00003c027812 */ /* 0x000fe200078ec0ff */
[----:B------:R-:W-:Y:S01]  /*5fc0*/  FMUL R15, R47, R15 ;  /* 0x0000000f2f0f7220 */ /* 0x000fe20000400000 */
[----:B------:R-:W-:Y:S01]  /*5fd0*/  SHF.L.U32 R3, R61, 0x10, RZ ;  /* 0x000000103d037819 */ /* 0x000fe200000006ff */
[----:B------:R-:W-:Y:S01]  /*5fe0*/  FFMA R8, R49, R0, R8 ;  /* 0x0000000031087223 */ /* 0x000fe20000000008 */
[----:B------:R-:W-:Y:S01]  /*5ff0*/  LOP3.LUT R0, R61, 0xffff0000, RZ, 0xc0, !PT ;  /* 0xffff00003d007812 */ /* 0x000fe200078ec0ff */
[C---:B------:R-:W-:Y:S01]  /*6000*/  FFMA R9, R49.reuse, R2, R9 ;  /* 0x0000000231097223 */ /* 0x040fe20000000009 */
[C---:B------:R-:W-:Y:S01]  /*6010*/  SHF.L.U32 R2, R62.reuse, 0x10, RZ ;  /* 0x000000103e027819 */ /* 0x040fe200000006ff */
[----:B------:R-:W-:Y:S01]  /*6020*/  FFMA R10, R49, R3, R10 ;  /* 0x00000003310a7223 */ /* 0x000fe2000000000a */
[----:B------:R-:W-:Y:S01]  /*6030*/  SHF.L.U32 R3, R63, 0x10, RZ ;  /* 0x000000103f037819 */ /* 0x000fe200000006ff */
[C---:B------:R-:W-:Y:S01]  /*6040*/  FFMA R15, R49.reuse, R0, R15 ;  /* 0x00000000310f7223 */ /* 0x040fe2000000000f */
[----:B------:R-:W-:Y:S01]  /*6050*/  LOP3.LUT R0, R62, 0xffff0000, RZ, 0xc0, !PT ;  /* 0xffff00003e007812 */ /* 0x000fe200078ec0ff */
[----:B------:R-:W-:Y:S01]  /*6060*/  FFMA R12, R49, R2, R12 ;  /* 0x00000002310c7223 */ /* 0x000fe2000000000c */
[C---:B------:R-:W-:Y:S01]  /*6070*/  SHF.L.U32 R2, R68.reuse, 0x10, RZ ;  /* 0x0000001044027819 */ /* 0x040fe200000006ff */
[----:B------:R-:W-:Y:S01]  /*6080*/  FMUL R19, R47, R19 ;  /* 0x000000132f137220 */ /* 0x000fe20000400000 */
[----:B------:R-:W-:Y:S01]  /*6090*/  F2FP.RELU.BF16.F32.PACK_AB R54, R5, R4 ;  /* 0x000000040536723e */ /* 0x000fe200000018ff */
[----:B------:R-:W-:Y:S01]  /*60a0*/  FFMA R13, R49, R0, R13 ;  /* 0x00000000310d7223 */ /* 0x000fe2000000000d */
[----:B------:R-:W-:Y:S01]  /*60b0*/  LOP3.LUT R0, R63, 0xffff0000, RZ, 0xc0, !PT ;  /* 0xffff00003f007812 */ /* 0x000fe200078ec0ff */
[----:B------:R-:W-:Y:S01]  /*60c0*/  FFMA R14, R49, R3, R14 ;  /* 0x00000003310e7223 */ /* 0x000fe2000000000e */
[----:B------:R-:W-:Y:S01]  /*60d0*/  LOP3.LUT R3, R68, 0xffff0000, RZ, 0xc0, !PT ;  /* 0xffff000044037812 */ /* 0x000fe200078ec0ff */
[----:B------:R-:W-:Y:S01]  /*60e0*/  FMUL R23, R47, R23 ;  /* 0x000000172f177220 */ /* 0x000fe20000400000 */
[----:B------:R-:W-:Y:S01]  /*60f0*/  F2FP.RELU.BF16.F32.PACK_AB R55, R11, R6 ;  /* 0x000000060b37723e */ /* 0x000fe200000018ff */
[----:B------:R-:W-:Y:S01]  /*6100*/  FFMA R19, R49, R0, R19 ;  /* 0x0000000031137223 */ /* 0x000fe20000000013 */
[----:B------:R-:W-:Y:S01]  /*6110*/  SHF.L.U32 R0, R69, 0x10, RZ ;  /* 0x0000001045007819 */ /* 0x000fe200000006ff */
[----:B------:R-:W-:Y:S01]  /*6120*/  FFMA R16, R49, R2, R16 ;  /* 0x0000000231107223 */ /* 0x000fe20000000010 */
[----:B------:R-:W-:Y:S01]  /*6130*/  LOP3.LUT R2, R69, 0xffff0000, RZ, 0xc0, !PT ;  /* 0xffff000045027812 */ /* 0x000fe200078ec0ff */
[----:B------:R-:W-:Y:S01]  /*6140*/  FFMA R17, R49, R3, R17 ;  /* 0x0000000331117223 */ /* 0x000fe20000000011 */
[----:B------:R-:W-:Y:S01]  /*6150*/  SHF.L.U32 R3, R71, 0x10, RZ ;  /* 0x0000001047037819 */ /* 0x000fe200000006ff */
[----:B------:R-:W-:Y:S01]  /*6160*/  FFMA R18, R49, R0, R18 ;  /* 0x0000000031127223 */ /* 0x000fe20000000012 */
[C---:B------:R-:W-:Y:S01]  /*6170*/  SHF.L.U32 R0, R70.reuse, 0x10, RZ ;  /* 0x0000001046007819 */ /* 0x040fe200000006ff */
[----:B------:R1:W-:Y:S01]  /*6180*/  STS.128 [R104], R52 ;  /* 0x0000003468007388 */ /* 0x0003e20000000c00 */
[----:B------:R-:W-:Y:S01]  /*6190*/  F2FP.RELU.BF16.F32.PACK_AB R8, R9, R8 ;  /* 0x000000080908723e */ /* 0x000fe200000018ff */
[C---:B------:R-:W-:Y:S01]  /*61a0*/  FFMA R23, R49.reuse, R2, R23 ;  /* 0x0000000231177223 */ /* 0x040fe20000000017 */
[----:B------:R-:W-:Y:S01]  /*61b0*/  LOP3.LUT R2, R70, 0xffff0000, RZ, 0xc0, !PT ;  /* 0xffff000046027812 */ /* 0x000fe200078ec0ff */
[----:B------:R-:W-:Y:S01]  /*61c0*/  FFMA R20, R49, R0, R20 ;  /* 0x0000000031147223 */ /* 0x000fe20000000014 */
[----:B------:R-:W-:Y:S01]  /*61d0*/  LOP3.LUT R0, R71, 0xffff0000, RZ, 0xc0, !PT ;  /* 0xffff000047007812 */ /* 0x000fe200078ec0ff */
[----:B------:R-:W-:Y:S01]  /*61e0*/  FMUL R27, R47, R27 ;  /* 0x0000001b2f1b7220 */ /* 0x000fe20000400000 */
[----:B------:R-:W-:Y:S01]  /*61f0*/  F2FP.RELU.BF16.F32.PACK_AB R9, R15, R10 ;  /* 0x0000000a0f09723e */ /* 0x000fe200000018ff */
[C---:B------:R-:W-:Y:S01]  /*6200*/  FFMA R21, R49.reuse, R2, R21 ;  /* 0x0000000231157223 */ /* 0x040fe20000000015 */
[C---:B------:R-:W-:Y:S01]  /*6210*/  FFMA R22, R49.reuse, R3, R22 ;  /* 0x0000000331167223 */ /* 0x040fe20000000016 */
[----:B------:R-:W-:Y:S01]  /*6220*/  FFMA R27, R49, R0, R27 ;  /* 0x00000000311b7223 */ /* 0x000fe2000000001b */
[C---:B------:R-:W-:Y:S01]  /*6230*/  SHF.L.U32 R2, R76.reuse, 0x10, RZ ;  /* 0x000000104c027819 */ /* 0x040fe200000006ff */
[C---:B------:R-:W-:Y:S01]  /*6240*/  FMUL R31, R47.reuse, R31 ;  /* 0x0000001f2f1f7220 */ /* 0x040fe20000400000 */
[----:B------:R-:W-:Y:S01]  /*6250*/  LOP3.LUT R0, R76, 0xffff0000, RZ, 0xc0, !PT ;  /* 0xffff00004c007812 */ /* 0x000fe200078ec0ff */
[----:B------:R-:W-:Y:S01]  /*6260*/  FMUL R35, R47, R35 ;  /* 0x000000232f237220 */ /* 0x000fe20000400000 */
[----:B------:R-:W-:Y:S01]  /*6270*/  SHF.L.U32 R3, R77, 0x10, RZ ;  /* 0x000000104d037819 */ /* 0x000fe200000006ff */
[----:B------:R-:W-:Y:S01]  /*6280*/  FFMA R24, R49, R2, R24 ;  /* 0x0000000231187223 */ /* 0x000fe20000000018 */
[----:B------:R-:W-:Y:S01]  /*6290*/  F2FP.RELU.BF16.F32.PACK_AB R10, R13, R12 ;  /* 0x0000000c0d0a723e */ /* 0x000fe200000018ff */
[----:B------:R-:W-:Y:S01]  /*62a0*/  FFMA R25, R49, R0, R25 ;  /* 0x0000000031197223 */ /* 0x000fe20000000019 */
[----:B------:R-:W-:Y:S01]  /*62b0*/  F2FP.RELU.BF16.F32.PACK_AB R11, R19, R14 ;  /* 0x0000000e130b723e */ /* 0x000fe200000018ff */
[----:B------:R-:W-:Y:S01]  /*62c0*/  FFMA R26, R49, R3, R26 ;  /* 0x00000003311a7223 */ /* 0x000fe2000000001a */
[----:B------:R-:W-:Y:S02]  /*62d0*/  LOP3.LUT R0, R77, 0xffff0000, RZ, 0xc0, !PT ;  /* 0xffff00004d007812 */ /* 0x000fe400078ec0ff */
[C---:B------:R-:W-:Y:S01]  /*62e0*/  SHF.L.U32 R2, R78.reuse, 0x10, RZ ;  /* 0x000000104e027819 */ /* 0x040fe200000006ff */
[----:B------:R1:W-:Y:S01]  /*62f0*/  STS.128 [R103+0x10], R8 ;  /* 0x0000100867007388 */ /* 0x0003e20000000c00 */
[----:B------:R-:W-:Y:S01]  /*6300*/  LOP3.LUT R3, R78, 0xffff0000, RZ, 0xc0, !PT ;  /* 0xffff00004e037812 */ /* 0x000fe200078ec0ff */
[----:B------:R-:W-:Y:S01]  /*6310*/  FFMA R31, R49, R0, R31 ;  /* 0x00000000311f7223 */ /* 0x000fe2000000001f */
[----:B------:R-:W-:Y:S01]  /*6320*/  SHF.L.U32 R4, R79, 0x10, RZ ;  /* 0x000000104f047819 */ /* 0x000fe200000006ff */
[----:B------:R-:W-:Y:S01]  /*6330*/  FFMA R28, R49, R2, R28 ;  /* 0x00000002311c7223 */ /* 0x000fe2000000001c */
[----:B------:R-:W-:Y:S01]  /*6340*/  F2FP.RELU.BF16.F32.PACK_AB R16, R17, R16 ;  /* 0x000000101110723e */ /* 0x000fe200000018ff */
[----:B------:R-:W-:Y:S01]  /*6350*/  FFMA R29, R49, R3, R29 ;  /* 0x00000003311d7223 */ /* 0x000fe2000000001d */
[----:B------:R-:W-:Y:S01]  /*6360*/  LOP3.LUT R5, R79, 0xffff0000, RZ, 0xc0, !PT ;  /* 0xffff00004f057812 */ /* 0x000fe200078ec0ff */
[----:B------:R-:W-:Y:S01]  /*6370*/  FFMA R30, R49, R4, R30 ;  /* 0x00000004311e7223 */ /* 0x000fe2000000001e */
[----:B------:R-:W-:Y:S02]  /*6380*/  F2FP.RELU.BF16.F32.PACK_AB R17, R23, R18 ;  /* 0x000000121711723e */ /* 0x000fe400000018ff */
[----:B------:R-:W-:Y:S01]  /*6390*/  F2FP.RELU.BF16.F32.PACK_AB R18, R21, R20 ;  /* 0x000000141512723e */ /* 0x000fe200000018ff */
[----:B------:R-:W-:Y:S01]  /*63a0*/  FFMA R35, R49, R5, R35 ;  /* 0x0000000531237223 */ /* 0x000fe20000000023 */
[----:B------:R-:W-:Y:S02]  /*63b0*/  F2FP.RELU.BF16.F32.PACK_AB R19, R27, R22 ;  /* 0x000000161b13723e */ /* 0x000fe400000018ff */
[----:B------:R-:W-:Y:S02]  /*63c0*/  F2FP.RELU.BF16.F32.PACK_AB R24, R25, R24 ;  /* 0x000000181918723e */ /* 0x000fe400000018ff */
[----:B------:R-:W-:Y:S01]  /*63d0*/  F2FP.RELU.BF16.F32.PACK_AB R25, R31, R26 ;  /* 0x0000001a1f19723e */ /* 0x000fe200000018ff */
[----:B------:R1:W-:Y:S01]  /*63e0*/  STS.128 [R102+0x20], R16 ;  /* 0x0000201066007388 */ /* 0x0003e20000000c00 */
[----:B------:R-:W-:Y:S02]  /*63f0*/  F2FP.RELU.BF16.F32.PACK_AB R26, R29, R28 ;  /* 0x0000001c1d1a723e */ /* 0x000fe400000018ff */
[----:B------:R-:W-:Y:S05]  /*6400*/  F2FP.RELU.BF16.F32.PACK_AB R27, R35, R30 ;  /* 0x0000001e231b723e */ /* 0x000fea00000018ff */
[----:B------:R1:W-:Y:S01]  /*6410*/  STS.128 [R110+0x30], R24 ;  /* 0x000030186e007388 */ /* 0x0003e20000000c00 */
[----:B------:R-:W-:Y:S01]  /*6420*/  @!PT LDS RZ, [RZ] ;  /* 0x00000000fffff984 */ /* 0x000fe20000000800 */
[----:B------:R-:W-:Y:S01]  /*6430*/  @!PT LDS RZ, [RZ] ;  /* 0x00000000fffff984 */ /* 0x000fe20000000800 */
[----:B------:R-:W-:Y:S01]  /*6440*/  @!PT LDS RZ, [RZ] ;  /* 0x00000000fffff984 */ /* 0x000fe20000000800 */
[----:B------:R-:W-:Y:S01]  /*6450*/  @!PT LDS RZ, [RZ] ;  /* 0x00000000fffff984 */ /* 0x000fe20000000800 */
[----:B------:R2:W-:Y:S07]  /*6460*/  MEMBAR.ALL.CTA ;  /* 0x0000000000007992 */ /* 0x0005ee0000008000 */
[----:B--2---:R-:W2:Y:S02]  /*6470*/  FENCE.VIEW.ASYNC.S ;  /* 0x00000000000073c6 */ /* 0x004ea40000000000 */
[----:B--2---:R-:W-:Y:S06]  /*6480*/  BAR.SYNC.DEFER_BLOCKING 0x1, 0x80 ;  /* 0x0042000000007b1d */ /* 0x004fec0000010000 */
[----:B------:R-:W-:Y:S05]  /*6490*/  @P0 BRA `(.L_x_102) ;  /* 0x0000000000280947 */ /* 0x000fea0003800000 */
[----:B------:R-:W-:Y:S02]  /*64a0*/  UIADD3 UR4, UPT, UPT, UR46, 0x200, URZ ;  /* 0x000002002e047890 */ /* 0x000fe4000fffe0ff */
[----:B------:R-:W-:Y:S01]  /*64b0*/  UIADD3 UR6, UP0, UPT, UR50, 0x680, URZ ;  /* 0x0000068032067890 */ /* 0x000fe2000ff1e0ff */
[----:B------:R-:W-:Y:S03]  /*64c0*/  UMOV UR43, UR36 ;  /* 0x00000024002b7c82 */ /* 0x000fe60008000000 */
[----:B------:R-:W-:Y:S01]  /*64d0*/  MOV R97, UR4 ;  /* 0x0000000400617c02 */ /* 0x000fe20008000f00 */
[----:B------:R-:W-:Y:S03]  /*64e0*/  UIADD3.X UR7, UPT, UPT, URZ, UR51, URZ, UP0, !UPT ;  /* 0x00000033ff077290 */ /* 0x000fe600087fe4ff */
[----:B------:R-:W-:Y:S11]  /*64f0*/  R2UR UR40, R97 ;  /* 0x00000000612872ca */ /* 0x000ff600000e0000 */
[----:B------:R-:W-:Y:S02]  /*6500*/  @!UPT UIADD3 URZ, UPT, UPT, URZ, URZ, URZ ;  /* 0x000000fffffff290 */ /* 0x000fe4000fffe0ff */
[----:B------:R2:W-:Y:S01]  /*6510*/  UTMASTG.3D [UR40], [UR6] ;  /* 0x00000028060073b5 */ /* 0x0005e20008010000 */
[----:B------:R0:W-:Y:S01]  /*6520*/  UTMACMDFLUSH ;  /* 0x00000000000079b7 */ /* 0x0001e20000000000 */
[----:B--2---:R-:W-:Y:S04]  /*6530*/  DEPBAR.LE SB0, 0x1 ;  /* 0x000080400000791a */ /* 0x004fe80000000000 */
.L_x_102:
[----:B------:R-:W-:Y:S05]  /*6540*/  BSYNC.RECONVERGENT B0 ;  /* 0x0000000000007941 */ /* 0x000fea0003800200 */
.L_x_101:
[----:B------:R-:W-:Y:S01]  /*6550*/  BAR.SYNC.DEFER_BLOCKING 0x1, 0x80 ;  /* 0x0042000000007b1d */ /* 0x000fe20000010000 */
[----:B------:R-:W-:Y:S01]  /*6560*/  ISETP.NE.AND P1, PT, R111, RZ, PT ;  /* 0x000000ff6f00720c */ /* 0x000fe20003f25270 */
[----:B------:R-:W-:Y:S01]  /*6570*/  UISETP.NE.AND UP0, UPT, UR47, URZ, UPT ;  /* 0x000000ff2f00728c */ /* 0x000fe2000bf05270 */
[----:B------:R-:W-:Y:S11]  /*6580*/  LEA R2, R65, UR46, 0x3 ;  /* 0x0000002e41027c11 */ /* 0x000ff6000f8e18ff */
[----:B------:R-:W-:Y:S01]  /*6590*/  @!P1 SHF.L.U32 R3, R101, 0x1f, RZ ;  /* 0x0000001f65039819 */ /* 0x000fe200000006ff */
[----:B------:R-:W-:Y:S06]  /*65a0*/  BRA.U !UP0, `(.L_x_103) ;  /* 0x0000000108247547 */ /* 0x000fec000b800000 */
[----:B------:R-:W-:Y:S01]  /*65b0*/  IMAD.U32 R4, RZ, RZ, UR49 ;  /* 0x00000031ff047e24 */ /* 0x000fe2000f8e00ff */
[----:B------:R-:W-:Y:S01]  /*65c0*/  MOV R0, UR37 ;  /* 0x0000002500007c02 */ /* 0x000fe20008000f00 */
[----:B------:R-:W-:Y:S03]  /*65d0*/  UIADD3 UR49, UPT, UPT, UR49, 0x1, URZ ;  /* 0x0000000131317890 */ /* 0x000fe6000fffe0ff */
[----:B------:R-:W-:Y:S01]  /*65e0*/  @!P1 LEA R4, R4, UR46, 0x3 ;  /* 0x0000002e04049c11 */ /* 0x000fe2000f8e18ff */
[----:B------:R-:W-:Y:S04]  /*65f0*/  UISETP.NE.AND UP0, UPT, UR49, 0x4, UPT ;  /* 0x000000043100788c */ /* 0x000fe8000bf05270 */
[----:B------:R-:W-:Y:S01]  /*6600*/  @!P1 VIADD R4, R4, 0x80 ;  /* 0x0000008004049836 */ /* 0x000fe20000000000 */
[----:B------:R-:W-:Y:S04]  /*6610*/  USEL UR49, UR49, URZ, UP0 ;  /* 0x000000ff31317287 */ /* 0x000fe80008000000 */
[----:B------:R-:W-:Y:S04]  /*6620*/  @!P1 PRMT R0, R0, 0x654, R4 ;  /* 0x0000065400009816 */ /* 0x000fe80000000004 */
[----:B------:R2:W-:Y:S04]  /*6630*/  @!P1 SYNCS.ARRIVE.TRANS64.RED.A1T0 RZ, [R0+URZ], RZ ;  /* 0x000000ff00ff99a7 */ /* 0x0005e800081004ff */
.L_x_103:
[----:B------:R-:W3:Y:S01]  /*6640*/  @!P1 SYNCS.PHASECHK.TRANS64.TRYWAIT P0, [R2+URZ+0x60], R3 ;  /* 0x00006003020095a7 */ /* 0x000ee200080011ff */
[----:B------:R-:W-:Y:S01]  /*6650*/  BSSY B1, `(.L_x_104) ;  /* 0x0000016000017945 */ /* 0x000fe20003800000 */
[----:B---3--:R-:W-:Y:S03]  /*6660*/  @!P1 SEL R66, RZ, 0x1, !P0 ;  /* 0x00000001ff429807 */ /* 0x008fe60004000000 */
[----:B------:R-:W-:Y:S05]  /*6670*/  @P1 BRA `(.L_x_105) ;  /* 0x00000000004c1947 */ /* 0x000fea0003800000 */
[----:B------:R-:W-:Y:S01]  /*6680*/  ISETP.NE.AND P0, PT, R66, RZ, PT ;  /* 0x000000ff4200720c */ /* 0x000fe20003f05270 */
[----:B------:R-:W-:Y:S01]  /*6690*/  BSSY B0, `(.L_x_106) ;  /* 0x000000b000007945 */ /* 0x000fe20003800000 */
[----:B------:R-:W-:Y:S11]  /*66a0*/  ISETP.NE.AND P1, PT, R67, RZ, PT ;  /* 0x000000ff4300720c */ /* 0x000ff60003f25270 */
[----:B------:R-:W-:Y:S02]  /*66b0*/  @!UPT UIADD3 URZ, UPT, UPT, URZ, URZ, URZ ;  /* 0x000000fffffff290 */ /* 0x000fe4000fffe0ff */
[C---:B------:R-:W-:Y:S01]  /*66c0*/  @P1 IMAD R6, R65.reuse, 0x2000, R104 ;  /* 0x0000200041061824 */ /* 0x040fe200078e0268 */
[C---:B------:R-:W-:Y:S01]  /*66d0*/  @P1 LEA R4, R65.reuse, R102, 0xd ;  /* 0x0000006641041211 */ /* 0x040fe200078e68ff */
[C---:B------:R-:W-:Y:S02]  /*66e0*/  @P1 IMAD R5, R65.reuse, 0x2000, R103 ;  /* 0x0000200041051824 */ /* 0x040fe400078e0267 */
[----:B------:R-:W-:Y:S01]  /*66f0*/  @P1 IMAD R3, R65, 0x2000, R110 ;  /* 0x0000200041031824 */ /* 0x000fe200078e026e */
[----:B------:R-:W-:Y:S06]  /*6700*/  @P0 BRA `(.L_x_107) ;  /* 0x00000000000c0947 */ /* 0x000fec0003800000 */
[----:B--2---:R-:W-:Y:S04]  /*6710*/  SHF.L.U32 R0, R101, 0x1f, RZ ;  /* 0x0000001f65007819 */ /* 0x004fe800000006ff */
[----:B------:R-:W2:Y:S02]  /*6720*/  SYNCS.PHASECHK.TRANS64.TRYWAIT P0, [R2+URZ+0x60], R0 ;  /* 0x00006000020075a7 */ /* 0x000ea400080011ff */
[----:B--2---:R-:W-:Y:S05]  /*6730*/  @!P0 BRA `(.L_x_108) ;  /* 0x0000003000948947 */ /* 0x004fea0003800000 */
.L_x_107:
[----:B------:R-:W-:Y:S05]  /*6740*/  BSYNC B0 ;  /* 0x0000000000007941 */ /* 0x000fea0003800000 */
.L_x_106:
[----:B------:R-:W-:Y:S02]  /*6750*/  ISETP.NE.AND P0, PT, R67, RZ, PT ;  /* 0x000000ff4300720c */ /* 0x000fe40003f05270 */
[----:B------:R-:W-:Y:S11]  /*6760*/  IADD3 R65, PT, PT, R65, 0x1, RZ ;  /* 0x0000000141417810 */ /* 0x000ff60007ffe0ff */
[----:B------:R3:W1:Y:S04]  /*6770*/  @P0 LDS.128 R56, [R6] ;  /* 0x0000000006380984 */ /* 0x0006680000000c00 */
[----:B------:R3:W1:Y:S04]  /*6780*/  @P0 LDS.128 R60, [R5+0x10] ;  /* 0x00001000053c0984 */ /* 0x0006680000000c00 */
[----:B------:R3:W1:Y:S04]  /*6790*/  @P0 LDS.128 R68, [R4+0x20] ;  /* 0x0000200004440984 */ /* 0x0006680000000c00 */
[----:B------:R3:W1:Y:S02]  /*67a0*/  @P0 LDS.128 R76, [R3+0x30] ;  /* 0x00003000034c0984 */ /* 0x0006640000000c00 */
.L_x_105:
[----:B------:R-:W-:Y:S05]  /*67b0*/  BSYNC B1 ;  /* 0x0000000000017941 */ /* 0x000fea0003800000 */
.L_x_104:
[----:B--2---:R-:W-:Y:S05]  /*67c0*/  VIADD R0, R48, 0x20 ;  /* 0x0000002030007836 */ /* 0x004fea0000000000 */
[----:B------:R-:W-:Y:S04]  /*67d0*/  SHF.R.U32.HI R0, RZ, 0x15, R0 ;  /* 0x00000015ff007819 */ /* 0x000fe80000011600 */
[----:B------:R-:W-:Y:S11]  /*67e0*/  LOP3.LUT P0, RZ, R0, 0x3, R96, 0x48, !PT ;  /* 0x0000000300ff7812 */ /* 0x000ff60007804860 */
[----:B------:R-:W-:Y:S02]  /*67f0*/  @!UPT UIADD3 URZ, UPT, UPT, URZ, URZ, URZ ;  /* 0x000000fffffff290 */ /* 0x000fe4000fffe0ff */
[----:B------:R-:W-:Y:S05]  /*6800*/  @!P0 BRA `(.L_x_109) ;  /* 0x0000000000408947 */ /* 0x000fea0003800000 */
[----:B------:R-:W2:Y:S01]  /*6810*/  LDCU.64 UR8, c[0x4][0x70] ;  /* 0x01000e00ff0877ac */ /* 0x000ea20008000a00 */
[----:B---3--:R-:W-:Y:S01]  /*6820*/  MOV R3, 0x0 ;  /* 0x0000000000037802 */ /* 0x008fe20000000f00 */
[----:B------:R-:W-:Y:S02]  /*6830*/  HFMA2 R12, -RZ, RZ, 0, 5.9604644775390625e-08 ;  /* 0x00000001ff0c7431 */ /* 0x000fe400000001ff */
[----:B-1----:R-:W-:Y:S02]  /*6840*/  IMAD.MOV.U32 R8, RZ, RZ, 0x192 ;  /* 0x00000192ff087424 */ /* 0x002fe400078e00ff */
[----:B------:R-:W-:Y:S01]  /*6850*/  IMAD.MOV.U32 R13, RZ, RZ, RZ ;  /* 0x000000ffff0d7224 */ /* 0x000fe200078e00ff */
[----:B------:R-:W1:Y:S01]  /*6860*/  LDCU.64 UR6, c[0x4][0x78] ;  /* 0x01000f00ff0677ac */ /* 0x000e620008000a00 */
[----:B------:R-:W3:Y:S01]  /*6870*/  LDC.64 R2, c[0x4][R3] ;  /* 0x0100000003027b82 */ /* 0x000ee20000000a00 */
[----:B------:R-:W5:Y:S01]  /*6880*/  LDCU.64 UR4, c[0x4][0x10] ;  /* 0x01000200ff0477ac */ /* 0x000f620008000a00 */
[----:B--2---:R-:W-:Y:S01]  /*6890*/  MOV R5, UR9 ;  /* 0x0000000900057c02 */ /* 0x004fe20008000f00 */
[----:B------:R-:W-:Y:S01]  /*68a0*/  IMAD.U32 R4, RZ, RZ, UR8 ;  /* 0x00000008ff047e24 */ /* 0x000fe2000f8e00ff */
[----:B-1----:R-:W-:Y:S01]  /*68b0*/  MOV R7, UR7 ;  /* 0x0000000700077c02 */ /* 0x002fe20008000f00 */
[----:B------:R-:W-:Y:S01]  /*68c0*/  IMAD.U32 R6, RZ, RZ, UR6 ;  /* 0x00000006ff067e24 */ /* 0x000fe2000f8e00ff */
[----:B-----5:R-:W-:Y:S01]  /*68d0*/  MOV R11, UR5 ;  /* 0x00000005000b7c02 */ /* 0x020fe20008000f00 */
[----:B------:R-:W-:Y:S02]  /*68e0*/  IMAD.U32 R10, RZ, RZ, UR4 ;  /* 0x00000004ff0a7e24 */ /* 0x000fe4000f8e00ff */
[----:B------:R-:W-:Y:S07]  /*68f0*/  LEPC R20, `(.L_x_109) ;  /* 0x000000001014794e */ /* 0x000fee0000000000 */
[----:B---34-:R-:W-:Y:S05]  /*6900*/  CALL.ABS.NOINC R2 ;  /* 0x0000000002007343 */ /* 0x018fea0003c00000 */
.L_x_109:
[----:B------:R-:W-:Y:S01]  /*6910*/  ISETP.NE.AND P6, PT, R111, RZ, PT ;  /* 0x000000ff6f00720c */ /* 0x000fe20003fc5270 */
[----:B------:R-:W-:Y:S05]  /*6920*/  WARPSYNC.ALL ;  /* 0x0000000000007948 */ /* 0x000fea0003800000 */
[----:B------:R-:W-:Y:S01]  /*6930*/  R2UR UR4, R48 ;  /* 0x00000000300472ca */ /* 0x000fe200000e0000 */
[----:B------:R-:W-:Y:S01]  /*6940*/  BSSY.RECONVERGENT B0, `(.L_x_110) ;  /* 0x000008f000007945 */ /* 0x000fe20003800200 */
[----:B------:R-:W-:Y:S02]  /*6950*/  MOV R50, UR49 ;  /* 0x0000003100327c02 */ /* 0x000fe40008000f00 */
[----:B-1-3--:R-:W-:Y:S02]  /*6960*/  SHF.L.U32 R3, R56, 0x10, RZ ;  /* 0x0000001038037819 */ /* 0x00afe400000006ff */
[----:B------:R-:W-:Y:S02]  /*6970*/  MOV R72, UR37 ;  /* 0x0000002500487c02 */ /* 0x000fe40008000f00 */
[----:B------:R-:W-:Y:S02]  /*6980*/  @!P6 LEA R50, R50, UR46, 0x3 ;  /* 0x0000002e3232ec11 */ /* 0x000fe4000f8e18ff */
[C---:B------:R-:W-:Y:S02]  /*6990*/  LOP3.LUT R51, R57.reuse, 0xffff0000, RZ, 0xc0, !PT ;  /* 0xffff000039337812 */ /* 0x040fe400078ec0ff */
[----:B------:R-:W-:Y:S01]  /*69a0*/  @!P6 IADD3 R50, PT, PT, R50, 0x80, RZ ;  /* 0x000000803232e810 */ /* 0x000fe20007ffe0ff */
[----:B------:R-:W1:Y:S01]  /*69b0*/  LDTM.x32 R4, tmem[UR4+0x20] ;  /* 0x00002004000479ee */ /* 0x000e6200082c0000 */
[----:B------:R-:W-:Y:S02]  /*69c0*/  ISETP.NE.AND P0, PT, R106, RZ, PT ;  /* 0x000000ff6a00720c */ /* 0x000fe40003f05270 */
[----:B------:R-:W-:Y:S02]  /*69d0*/  @!P6 PRMT R72, R72, 0x654, R50 ;  /* 0x000006544848e816 */ /* 0x000fe40000000032 */
[----:B------:R-:W-:Y:S01]  /*69e0*/  SHF.L.U32 R50, R57, 0x10, RZ ;  /* 0x0000001039327819 */ /* 0x000fe200000006ff */
[C---:B-1----:R-:W-:Y:S01]  /*69f0*/  FMUL R0, R47.reuse, R4 ;  /* 0x000000042f007220 */ /* 0x042fe20000400000 */
[----:B------:R-:W-:Y:S01]  /*6a00*/  LOP3.LUT R4, R56, 0xffff0000, RZ, 0xc0, !PT ;  /* 0xffff000038047812 */ /* 0x000fe200078ec0ff */
[C---:B------:R-:W-:Y:S01]  /*6a10*/  FMUL R2, R47.reuse, R5 ;  /* 0x000000052f027220 */ /* 0x040fe20000400000 */
[----:B------:R-:W-:Y:S01]  /*6a20*/  FMUL R7, R47, R7 ;  /* 0x000000072f077220 */ /* 0x000fe20000400000 */
[----:B------:R-:W-:Y:S01]  /*6a30*/  FFMA R0, R49, R3, R0 ;  /* 0x0000000331007223 */ /* 0x000fe20000000000 */
[----:B------:R-:W-:Y:S01]  /*6a40*/  FMUL R3, R47, R6 ;  /* 0x000000062f037220 */ /* 0x000fe20000400000 */
[----:B------:R-:W-:Y:S01]  /*6a50*/  FFMA R2, R49, R4, R2 ;  /* 0x0000000431027223 */ /* 0x000fe20000000002 */
[C---:B------:R-:W-:Y:S01]  /*6a60*/  FMUL R4, R47.reuse, R8 ;  /* 0x000000082f047220 */ /* 0x040fe20000400000 */
[C---:B------:R-:W-:Y:S01]  /*6a70*/  FMUL R8, R47.reuse, R12 ;  /* 0x0000000c2f087220 */ /* 0x040fe20000400000 */
[C---:B------:R-:W-:Y:S01]  /*6a80*/  FMUL R12, R47.reuse, R16 ;  /* 0x000000102f0c7220 */ /* 0x040fe20000400000 */
[C---:B------:R-:W-:Y:S01]  /*6a90*/  FMUL R16, R47.reuse, R20 ;  /* 0x000000142f107220 */ /* 0x040fe20000400000 */
[----:B------:R-:W-:Y:S01]  /*6aa0*/  F2FP.RELU.BF16.F32.PACK_AB R52, R2, R0 ;  /* 0x000000000234723e */ /* 0x000fe200000018ff */
[C---:B------:R-:W-:Y:S01]  /*6ab0*/  FMUL R20, R47.reuse, R24 ;  /* 0x000000182f147220 */ /* 0x040fe20000400000 */
[C---:B------:R-:W-:Y:S01]  /*6ac0*/  LOP3.LUT R0, R58.reuse, 0xffff0000, RZ, 0xc0, !PT ;  /* 0xffff00003a007812 */ /* 0x040fe200078ec0ff */
[----:B------:R-:W-:Y:S01]  /*6ad0*/  FMUL R24, R47, R28 ;  /* 0x0000001c2f187220 */ /* 0x000fe20000400000 */
[----:B------:R-:W-:Y:S01]  /*6ae0*/  SHF.L.U32 R2, R59, 0x10, RZ ;  /* 0x000000103b027819 */ /* 0x000fe200000006ff */
[C---:B------:R-:W-:Y:S01]  /*6af0*/  FMUL R28, R47.reuse, R32 ;  /* 0x000000202f1c7220 */ /* 0x040fe20000400000 */
[----:B------:R-:W-:Y:S01]  /*6b00*/  SHF.L.U32 R32, R58, 0x10, RZ ;  /* 0x000000103a207819 */ /* 0x000fe200000006ff */
[----:B------:R-:W-:Y:S01]  /*6b10*/  FMUL R5, R47, R9 ;  /* 0x000000092f057220 */ /* 0x000fe20000400000 */
[C---:B------:R-:W-:Y:S01]  /*6b20*/  FFMA R3, R49.reuse, R50, R3 ;  /* 0x0000003231037223 */ /* 0x040fe20000000003 */
[----:B------:R-:W-:Y:S01]  /*6b30*/  FFMA R7, R49, R51, R7 ;  /* 0x0000003331077223 */ /* 0x000fe20000000007 */
[----:B------:R-:W-:Y:S01]  /*6b40*/  FMUL R6, R47, R10 ;  /* 0x0000000a2f067220 */ /* 0x000fe20000400000 */
[----:B------:R-:W-:Y:S01]  /*6b50*/  FFMA R4, R49, R32, R4 ;  /* 0x0000002031047223 */ /* 0x000fe20000000004 */
[----:B------:R-:W-:Y:S01]  /*6b60*/  LOP3.LUT R32, R59, 0xffff0000, RZ, 0xc0, !PT ;  /* 0xffff00003b207812 */ /* 0x000fe200078ec0ff */
[----:B------:R-:W-:Y:S01]  /*6b70*/  FFMA R5, R49, R0, R5 ;  /* 0x0000000031057223 */ /* 0x000fe20000000005 */
[C---:B------:R-:W-:Y:S01]  /*6b80*/  SHF.L.U32 R0, R60.reuse, 0x10, RZ ;  /* 0x000000103c007819 */ /* 0x040fe200000006ff */
[----:B------:R-:W-:Y:S01]  /*6b90*/  FMUL R11, R47, R11 ;  /* 0x0000000b2f0b7220 */ /* 0x000fe20000400000 */
[----:B------:R-:W-:Y:S01]  /*6ba0*/  F2FP.RELU.BF16.F32.PACK_AB R53, R7, R3 ;  /* 0x000000030735723e */ /* 0x000fe200000018ff */
[C---:B------:R-:W-:Y:S01]  /*6bb0*/  FFMA R6, R49.reuse, R2, R6 ;  /* 0x0000000231067223 */ /* 0x040fe20000000006 */
[----:B------:R-:W-:Y:S01]  /*6bc0*/  LOP3.LUT R2, R60, 0xffff0000, RZ, 0xc0, !PT ;  /* 0xffff00003c027812 */ /* 0x000fe200078ec0ff */
[----:B------:R-:W-:Y:S01]  /*6bd0*/  FFMA R11, R49, R32, R11 ;  /* 0x00000020310b7223 */ /* 0x000fe2000000000b */
[----:B------:R-:W-:Y:S01]  /*6be0*/  SHF.L.U32 R3, R61, 0x10, RZ ;  /* 0x000000103d037819 */ /* 0x000fe200000006ff */
[----:B------:R-:W-:Y:S01]  /*6bf0*/  FFMA R8, R49, R0, R8 ;  /* 0x0000000031087223 */ /* 0x000fe20000000008 */
[----:B------:R-:W-:Y:S01]  /*6c00*/  LOP3.LUT R0, R61, 0xffff0000, RZ, 0xc0, !PT ;  /* 0xffff00003d007812 */ /* 0x000fe200078ec0ff */
[----:B------:R-:W-:Y:S01]  /*6c10*/  FMUL R9, R47, R13 ;  /* 0x0000000d2f097220 */ /* 0x000fe20000400000 */
[----:B------:R-:W-:Y:S01]  /*6c20*/  F2FP.RELU.BF16.F32.PACK_AB R54, R5, R4 ;  /* 0x000000040536723e */ /* 0x000fe200000018ff */
[----:B------:R-:W-:Y:S01]  /*6c30*/  FMUL R10, R47, R14 ;  /* 0x0000000e2f0a7220 */ /* 0x000fe20000400000 */
[----:B------:R-:W-:Y:S01]  /*6c40*/  F2FP.RELU.BF16.F32.PACK_AB R55, R11, R6 ;  /* 0x000000060b37723e */ /* 0x000fe200000018ff */
[----:B------:R-:W-:Y:S01]  /*6c50*/  FMUL R15, R47, R15 ;  /* 0x0000000f2f0f7220 */ /* 0x000fe20000400000 */
[----:B------:R-:W-:Y:S01]  /*6c60*/  SHF.L.U32 R4, R77, 0x10, RZ ;  /* 0x000000104d047819 */ /* 0x000fe200000006ff */
[C---:B------:R-:W-:Y:S01]  /*6c70*/  FFMA R9, R49.reuse, R2, R9 ;  /* 0x0000000231097223 */ /* 0x040fe20000000009 */
[C---:B------:R-:W-:Y:S01]  /*6c80*/  SHF.L.U32 R2, R62.reuse, 0x10, RZ ;  /* 0x000000103e027819 */ /* 0x040fe200000006ff */
[C---:B------:R-:W-:Y:S01]  /*6c90*/  FFMA R10, R49.reuse, R3, R10 ;  /* 0x00000003310a7223 */ /* 0x040fe2000000000a */
[----:B------:R-:W-:Y:S01]  /*6ca0*/  LOP3.LUT R3, R62, 0xffff0000, RZ, 0xc0, !PT ;  /* 0xffff00003e037812 */ /* 0x000fe200078ec0ff */
[----:B------:R-:W-:Y:S01]  /*6cb0*/  FFMA R15, R49, R0, R15 ;  /* 0x00000000310f7223 */ /* 0x000fe2000000000f */
[----:B------:R-:W-:Y:S01]  /*6cc0*/  SHF.L.U32 R0, R63, 0x10, RZ ;  /* 0x000000103f007819 */ /* 0x000fe200000006ff */
[----:B------:R-:W-:Y:S01]  /*6cd0*/  FMUL R13, R47, R17 ;  /* 0x000000112f0d7220 */ /* 0x000fe20000400000 */
[----:B------:R-:W-:Y:S01]  /*6ce0*/  F2FP.RELU.BF16.F32.PACK_AB R8, R9, R8 ;  /* 0x000000080908723e */ /* 0x000fe200000018ff */
[----:B------:R-:W-:Y:S01]  /*6cf0*/  FMUL R14, R47, R18 ;  /* 0x000000122f0e7220 */ /* 0x000fe20000400000 */
[----:B------:R-:W-:Y:S01]  /*6d00*/  F2FP.RELU.BF16.F32.PACK_AB R9, R15, R10 ;  /* 0x0000000a0f09723e */ /* 0x000fe200000018ff */
[----:B------:R-:W-:Y:S01]  /*6d10*/  FFMA R12, R49, R2, R12 ;  /* 0x00000002310c7223 */ /* 0x000fe2000000000c */
[----:B------:R-:W-:Y:S01]  /*6d20*/  LOP3.LUT R2, R63, 0xffff0000, RZ, 0xc0, !PT ;  /* 0xffff00003f027812 */ /* 0x000fe200078ec0ff */
[----:B------:R-:W-:Y:S01]  /*6d30*/  FFMA R13, R49, R3, R13 ;  /* 0x00000003310d7223 */ /* 0x000fe2000000000d */
[----:B------:R-:W-:Y:S01]  /*6d40*/  SHF.L.U32 R3, R69, 0x10, RZ ;  /* 0x0000001045037819 */ /* 0x000fe200000006ff */
[----:B------:R-:W-:Y:S01]  /*6d50*/  FFMA R14, R49, R0, R14 ;  /* 0x00000000310e7223 */ /* 0x000fe2000000000e */
[C---:B------:R-:W-:Y:S01]  /*6d60*/  SHF.L.U32 R0, R68.reuse, 0x10, RZ ;  /* 0x0000001044007819 */ /* 0x040fe200000006ff */
[----:B------:R-:W-:Y:S01]  /*6d70*/  FMUL R19, R47, R19 ;  /* 0x000000132f137220 */ /* 0x000fe20000400000 */
[----:B------:R-:W-:Y:S01]  /*6d80*/  F2FP.RELU.BF16.F32.PACK_AB R10, R13, R12 ;  /* 0x0000000c0d0a723e */ /* 0x000fe200000018ff */
[----:B------:R-:W-:Y:S01]  /*6d90*/  FMUL R17, R47, R21 ;  /* 0x000000152f117220 */ /* 0x000fe20000400000 */
[----:B------:R-:W-:Y:S01]  /*6da0*/  LOP3.LUT R5, R79, 0xffff0000, RZ, 0xc0, !PT ;  /* 0xffff00004f057812 */ /* 0x000fe200078ec0ff */
[C---:B------:R-:W-:Y:S01]  /*6db0*/  FFMA R19, R49.reuse, R2, R19 ;  /* 0x0000000231137223 */ /* 0x040fe20000000013 */
[----:B------:R-:W-:Y:S01]  /*6dc0*/  LOP3.LUT R2, R68, 0xffff0000, RZ, 0xc0, !PT ;  /* 0xffff000044027812 */ /* 0x000fe200078ec0ff */
[----:B------:R1:W-:Y:S01]  /*6dd0*/  STS.128 [R104+0x2000], R52 ;  /* 0x0020003468007388 */ /* 0x0003e20000000c00 */
[----:B------:R-:W-:Y:S01]  /*6de0*/  FFMA R16, R49, R0, R16 ;  /* 0x0000000031107223 */ /* 0x000fe20000000010 */
[----:B------:R-:W-:Y:S01]  /*6df0*/  LOP3.LUT R0, R69, 0xffff0000, RZ, 0xc0, !PT ;  /* 0xffff000045007812 */ /* 0x000fe200078ec0ff */
[----:B------:R-:W-:Y:S01]  /*6e00*/  FMUL R18, R47, R22 ;  /* 0x000000162f127220 */ /* 0x000fe20000400000 */
[----:B------:R-:W-:Y:S01]  /*6e10*/  F2FP.RELU.BF16.F32.PACK_AB R11, R19, R14 ;  /* 0x0000000e130b723e */ /* 0x000fe200000018ff */
[----:B------:R-:W-:Y:S01]  /*6e20*/  FMUL R23, R47, R23 ;  /* 0x000000172f177220 */ /* 0x000fe20000400000 */
[C---:B------:R-:W-:Y:S01]  /*6e30*/  FFMA R17, R49.reuse, R2, R17 ;  /* 0x0000000231117223 */ /* 0x040fe20000000011 */
[C---:B------:R-:W-:Y:S01]  /*6e40*/  SHF.L.U32 R2, R70.reuse, 0x10, RZ ;  /* 0x0000001046027819 */ /* 0x040fe200000006ff */
[----:B------:R-:W-:Y:S01]  /*6e50*/  FFMA R18, R49, R3, R18 ;  /* 0x0000000331127223 */ /* 0x000fe20000000012 */
[----:B------:R-:W-:Y:S01]  /*6e60*/  SHF.L.U32 R3, R71, 0x10, RZ ;  /* 0x0000001047037819 */ /* 0x000fe200000006ff */
[----:B------:R1:W-:Y:S01]  /*6e70*/  STS.128 [R103+0x2010], R8 ;  /* 0x0020100867007388 */ /* 0x0003e20000000c00 */
[----:B------:R-:W-:Y:S01]  /*6e80*/  F2FP.RELU.BF16.F32.PACK_AB R16, R17, R16 ;  /* 0x000000101110723e */ /* 0x000fe200000018ff */
[----:B------:R-:W-:Y:S01]  /*6e90*/  FFMA R23, R49, R0, R23 ;  /* 0x0000000031177223 */ /* 0x000fe20000000017 */
[----:B------:R-:W-:Y:S01]  /*6ea0*/  LOP3.LUT R0, R70, 0xffff0000, RZ, 0xc0, !PT ;  /* 0xffff000046007812 */ /* 0x000fe200078ec0ff */
[C---:B------:R-:W-:Y:S01]  /*6eb0*/  FMUL R21, R47.reuse, R25 ;  /* 0x000000192f157220 */ /* 0x040fe20000400000 */
[----:B------:R-:W-:Y:S01]  /*6ec0*/  FMUL R22, R47, R26 ;  /* 0x0000001a2f167220 */ /* 0x000fe20000400000 */
[C---:B------:R-:W-:Y:S01]  /*6ed0*/  FFMA R20, R49.reuse, R2, R20 ;  /* 0x0000000231147223 */ /* 0x040fe20000000014 */
[C---:B------:R-:W-:Y:S01]  /*6ee0*/  SHF.L.U32 R2, R76.reuse, 0x10, RZ ;  /* 0x000000104c027819 */ /* 0x040fe200000006ff */
[----:B------:R-:W-:Y:S01]  /*6ef0*/  FFMA R21, R49, R0, R21 ;  /* 0x0000000031157223 */ /* 0x000fe20000000015 */
[----:B------:R-:W-:Y:S01]  /*6f00*/  LOP3.LUT R0, R71, 0xffff0000, RZ, 0xc0, !PT ;  /* 0xffff000047007812 */ /* 0x000fe200078ec0ff */
[----:B------:R-:W-:Y:S01]  /*6f10*/  FFMA R22, R49, R3, R22 ;  /* 0x0000000331167223 */ /* 0x000fe20000000016 */
[C---:B------:R-:W-:Y:S01]  /*6f20*/  FMUL R27, R47.reuse, R27 ;  /* 0x0000001b2f1b7220 */ /* 0x040fe20000400000 */
[----:B------:R-:W-:Y:S01]  /*6f30*/  LOP3.LUT R3, R76, 0xffff0000, RZ, 0xc0, !PT ;  /* 0xffff00004c037812 */ /* 0x000fe200078ec0ff */
[C---:B------:R-:W-:Y:S01]  /*6f40*/  FMUL R25, R47.reuse, R29 ;  /* 0x0000001d2f197220 */ /* 0x040fe20000400000 */
[----:B------:R-:W-:Y:S01]  /*6f50*/  FMUL R26, R47, R30 ;  /* 0x0000001e2f1a7220 */ /* 0x000fe20000400000 */
[C---:B------:R-:W-:Y:S01]  /*6f60*/  FFMA R27, R49.reuse, R0, R27 ;  /* 0x00000000311b7223 */ /* 0x040fe2000000001b */
[----:B------:R-:W-:Y:S01]  /*6f70*/  FFMA R24, R49, R2, R24 ;  /* 0x0000000231187223 */ /* 0x000fe20000000018 */
[----:B------:R-:W-:Y:S01]  /*6f80*/  LOP3.LUT R0, R77, 0xffff0000, RZ, 0xc0, !PT ;  /* 0xffff00004d007812 */ /* 0x000fe200078ec0ff */
[----:B------:R-:W-:Y:S01]  /*6f90*/  FFMA R25, R49, R3, R25 ;  /* 0x0000000331197223 */ /* 0x000fe20000000019 */
[----:B------:R-:W-:Y:S01]  /*6fa0*/  FMUL R31, R47, R31 ;  /* 0x0000001f2f1f7220 */ /* 0x000fe20000400000 */
[C---:B------:R-:W-:Y:S01]  /*6fb0*/  SHF.L.U32 R2, R78.reuse, 0x10, RZ ;  /* 0x000000104e027819 */ /* 0x040fe200000006ff */
[----:B------:R-:W-:Y:S01]  /*6fc0*/  FFMA R26, R49, R4, R26 ;  /* 0x00000004311a7223 */ /* 0x000fe2000000001a */
[----:B------:R-:W-:Y:S01]  /*6fd0*/  LOP3.LUT R3, R78, 0xffff0000, RZ, 0xc0, !PT ;  /* 0xffff00004e037812 */ /* 0x000fe200078ec0ff */
[----:B------:R-:W-:Y:S01]  /*6fe0*/  FMUL R29, R47, R33 ;  /* 0x000000212f1d7220 */ /* 0x000fe20000400000 */
[----:B------:R-:W-:Y:S01]  /*6ff0*/  SHF.L.U32 R4, R79, 0x10, RZ ;  /* 0x000000104f047819 */ /* 0x000fe200000006ff */
[----:B------:R-:W-:Y:S01]  /*7000*/  FMUL R30, R47, R34 ;  /* 0x000000222f1e7220 */ /* 0x000fe20000400000 */
[----:B------:R-:W-:Y:S01]  /*7010*/  F2FP.RELU.BF16.F32.PACK_AB R17, R23, R18 ;  /* 0x000000121711723e */ /* 0x000fe200000018ff */
[----:B------:R-:W-:Y:S01]  /*7020*/  FFMA R31, R49, R0, R31 ;  /* 0x00000000311f7223 */ /* 0x000fe2000000001f */
[----:B------:R-:W-:Y:S01]  /*7030*/  FMUL R35, R47, R35 ;  /* 0x000000232f237220 */ /* 0x000fe20000400000 */
[----:B------:R-:W-:Y:S01]  /*7040*/  F2FP.RELU.BF16.F32.PACK_AB R18, R21, R20 ;  /* 0x000000141512723e */ /* 0x000fe200000018ff */
[----:B------:R-:W-:Y:S01]  /*7050*/  FFMA R28, R49, R2, R28 ;  /* 0x00000002311c7223 */ /* 0x000fe2000000001c */
[----:B------:R-:W-:Y:S01]  /*7060*/  F2FP.RELU.BF16.F32.PACK_AB R19, R27, R22 ;  /* 0x000000161b13723e */ /* 0x000fe200000018ff */
[C---:B------:R-:W-:Y:S01]  /*7070*/  FFMA R29, R49.reuse, R3, R29 ;  /* 0x00000003311d7223 */ /* 0x040fe2000000001d */
[C---:B------:R-:W-:Y:S01]  /*7080*/  FFMA R30, R49.reuse, R4, R30 ;  /* 0x00000004311e7223 */ /* 0x040fe2000000001e */
[----:B------:R-:W-:Y:S01]  /*7090*/  FFMA R35, R49, R5, R35 ;  /* 0x0000000531237223 */ /* 0x000fe20000000023 */
[----:B------:R-:W-:Y:S01]  /*70a0*/  F2FP.RELU.BF16.F32.PACK_AB R24, R25, R24 ;  /* 0x000000181918723e */ /* 0x000fe200000018ff */
[----:B------:R1:W-:Y:S01]  /*70b0*/  STS.128 [R102+0x2020], R16 ;  /* 0x0020201066007388 */ /* 0x0003e20000000c00 */
[----:B------:R-:W-:Y:S02]  /*70c0*/  F2FP.RELU.BF16.F32.PACK_AB R25, R31, R26 ;  /* 0x0000001a1f19723e */ /* 0x000fe400000018ff */
[----:B------:R-:W-:Y:S02]  /*70d0*/  F2FP.RELU.BF16.F32.PACK_AB R26, R29, R28 ;  /* 0x0000001c1d1a723e */ /* 0x000fe400000018ff */
[----:B------:R-:W-:Y:S02]  /*70e0*/  F2FP.RELU.BF16.F32.PACK_AB R27, R35, R30 ;  /* 0x0000001e231b723e */ /* 0x000fe400000018ff */
[----:B------:R-:W-:Y:S02]  /*70f0*/  LEA R0, R65, UR46, 0x3 ;  /* 0x0000002e41007c11 */ /* 0x000fe4000f8e18ff */
[----:B------:R-:W-:Y:S01]  /*7100*/  @!P6 SHF.L.U32 R2, R101, 0x1f, RZ ;  /* 0x0000001f6502e819 */ /* 0x000fe200000006ff */
        /* <DEDUP_REMOVED lines=9> */
[----:B------:R-:W-:Y:S02]  /*71a0*/  UIADD3 UR8, UP0, UPT, UR50, 0x680, URZ ;  /* 0x0000068032087890 */ /* 0x000fe4000ff1e0ff */
[----:B------:R-:W-:Y:S02]  /*71b0*/  UIADD3 UR5, UPT, UPT, UR41, 0x20, URZ ;  /* 0x0000002029057890 */ /* 0x000fe4000fffe0ff */
[----:B------:R-:W-:Y:S02]  /*71c0*/  UIADD3 UR4, UPT, UPT, UR46, 0x2200, URZ ;  /* 0x000022002e047890 */ /* 0x000fe4000fffe0ff */
[----:B------:R-:W-:Y:S01]  /*71d0*/  UIADD3.X UR9, UPT, UPT, URZ, UR51, URZ, UP0, !UPT ;  /* 0x00000033ff097290 */ /* 0x000fe200087fe4ff */
[----:B------:R-:W-:Y:S01]  /*71e0*/  UMOV UR6, UR42 ;  /* 0x0000002a00067c82 */ /* 0x000fe20008000000 */
[----:B------:R-:W-:Y:S07]  /*71f0*/  UMOV UR7, UR36 ;  /* 0x0000002400077c82 */ /* 0x000fee0008000000 */
[----:B------:R2:W-:Y:S01]  /*7200*/  UTMASTG.3D [UR4], [UR8] ;  /* 0x00000004080073b5 */ /* 0x0005e20008010000 */
[----:B------:R0:W-:Y:S01]  /*7210*/  UTMACMDFLUSH ;  /* 0x00000000000079b7 */ /* 0x0001e20000000000 */
[----:B--2---:R-:W-:Y:S04]  /*7220*/  DEPBAR.LE SB0, 0x1 ;  /* 0x000080400000791a */ /* 0x004fe80000000000 */
.L_x_111:
[----:B------:R-:W-:Y:S05]  /*7230*/  BSYNC.RECONVERGENT B0 ;  /* 0x0000000000007941 */ /* 0x000fea0003800200 */
.L_x_110:
[----:B------:R-:W-:Y:S01]  /*7240*/  BAR.SYNC.DEFER_BLOCKING 0x1, 0x80 ;  /* 0x0042000000007b1d */ /* 0x000fe20000010000 */
[----:B------:R-:W-:Y:S04]  /*7250*/  UIADD3 UR40, UPT, UPT, UR49, 0x1, URZ ;  /* 0x0000000131287890 */ /* 0x000fe8000fffe0ff */
[----:B------:R-:W-:Y:S04]  /*7260*/  UISETP.NE.AND UP0, UPT, UR40, 0x4, UPT ;  /* 0x000000042800788c */ /* 0x000fe8000bf05270 */
[----:B------:R-:W-:Y:S01]  /*7270*/  USEL UR40, UR40, URZ, UP0 ;  /* 0x000000ff28287287 */ /* 0x000fe20008000000 */
[----:B------:R2:W-:Y:S01]  /*7280*/  @!P6 SYNCS.ARRIVE.TRANS64.RED.A1T0 RZ, [R72+URZ], RZ ;  /* 0x000000ff48ffe9a7 */ /* 0x0005e200081004ff */
[----:B------:R-:W-:Y:S01]  /*7290*/  BSSY B1, `(.L_x_112) ;  /* 0x0000017000017945 */ /* 0x000fe20003800000 */
[----:B------:R-:W3:Y:S02]  /*72a0*/  @!P6 SYNCS.PHASECHK.TRANS64.TRYWAIT P0, [R0+URZ+0x60], R2 ;  /* 0x000060020000e5a7 */ /* 0x000ee400080011ff */
[----:B---3--:R-:W-:Y:S01]  /*72b0*/  @!P6 SEL R66, RZ, 0x1, !P0 ;  /* 0x00000001ff42e807 */ /* 0x008fe20004000000 */
[----:B--2---:R-:W-:Y:S06]  /*72c0*/  @P6 BRA `(.L_x_113) ;  /* 0x00000000004c6947 */ /* 0x004fec0003800000 */
        /* <DEDUP_REMOVED lines=9> */
[----:B------:R-:W-:Y:S04]  /*7360*/  SHF.L.U32 R6, R101, 0x1f, RZ ;  /* 0x0000001f65067819 */ /* 0x000fe800000006ff */
[----:B------:R-:W2:Y:S02]  /*7370*/  SYNCS.PHASECHK.TRANS64.TRYWAIT P0, [R0+URZ+0x60], R6 ;  /* 0x00006006000075a7 */ /* 0x000ea400080011ff */
[----:B--2---:R-:W-:Y:S05]  /*7380*/  @!P0 BRA `(.L_x_116) ;  /* 0x0000002400948947 */ /* 0x004fea0003800000 */
.L_x_115:
[----:B------:R-:W-:Y:S05]  /*7390*/  BSYNC B0 ;  /* 0x0000000000007941 */ /* 0x000fea0003800000 */
.L_x_114:
[----:B------:R-:W-:Y:S02]  /*73a0*/  ISETP.NE.AND P0, PT, R67, RZ, PT ;  /* 0x000000ff4300720c */ /* 0x000fe40003f05270 */
[----:B------:R-:W-:Y:S11]  /*73b0*/  IADD3 R65, PT, PT, R65, 0x1, RZ ;  /* 0x0000000141417810 */ /* 0x000ff60007ffe0ff */
[----:B------:R3:W1:Y:S04]  /*73c0*/  @P0 LDS.128 R56, [R5] ;  /* 0x0000000005380984 */ /* 0x0006680000000c00 */
[----:B------:R3:W1:Y:S04]  /*73d0*/  @P0 LDS.128 R60, [R4+0x10] ;  /* 0x00001000043c0984 */ /* 0x0006680000000c00 */
[----:B------:R3:W1:Y:S04]  /*73e0*/  @P0 LDS.128 R68, [R3+0x20] ;  /* 0x0000200003440984 */ /* 0x0006680000000c00 */
[----:B------:R3:W1:Y:S02]  /*73f0*/  @P0 LDS.128 R76, [R2+0x30] ;  /* 0x00003000024c0984 */ /* 0x0006640000000c00 */
.L_x_113:
[----:B------:R-:W-:Y:S05]  /*7400*/  BSYNC B1 ;  /* 0x0000000000017941 */ /* 0x000fea0003800000 */
.L_x_112:
        /* <DEDUP_REMOVED lines=21> */
.L_x_117:
        /* <DEDUP_REMOVED lines=146> */
.L_x_119:
[----:B------:R-:W-:Y:S05]  /*7e80*/  BSYNC.RECONVERGENT B0 ;  /* 0x0000000000007941 */ /* 0x000fea0003800200 */
.L_x_118:
        /* <DEDUP_REMOVED lines=21> */
.L_x_123:
[----:B------:R-:W-:Y:S05]  /*7fe0*/  BSYNC B0 ;  /* 0x0000000000007941 */ /* 0x000fea0003800000 */
.L_x_122:
[----:B------:R-:W-:Y:S11]  /*7ff0*/  ISETP.NE.AND P0, PT, R67, RZ, PT ;  /* 0x000000ff4300720c */ /* 0x000ff60003f05270 */
[----:B------:R-:W-:Y:S02]  /*8000*/  @!UPT UIADD3 URZ, UPT, UPT, URZ, URZ, URZ ;  /* 0x000000fffffff290 */ /* 0x000fe4000fffe0ff */
[----:B------:R3:W1:Y:S04]  /*8010*/  @P0 LDS.128 R56, [R4] ;  /* 0x0000000004380984 */ /* 0x0006680000000c00 */
[----:B------:R3:W1:Y:S04]  /*8020*/  @P0 LDS.128 R60, [R3+0x10] ;  /* 0x00001000033c0984 */ /* 0x0006680000000c00 */
[----:B------:R3:W1:Y:S04]  /*8030*/  @P0 LDS.128 R68, [R2+0x20] ;  /* 0x0000200002440984 */ /* 0x0006680000000c00 */
[----:B------:R3:W1:Y:S02]  /*8040*/  @P0 LDS.128 R76, [R65+0x30] ;  /* 0x00003000414c0984 */ /* 0x0006640000000c00 */
.L_x_121:
[----:B------:R-:W-:Y:S05]  /*8050*/  BSYNC B1 ;  /* 0x0000000000017941 */ /* 0x000fea0003800000 */
.L_x_120:
        /* <DEDUP_REMOVED lines=21> */
.L_x_125:
[----:B------:R-:W-:Y:S01]  /*81b0*/  ISETP.NE.AND P0, PT, R106, RZ, PT ;  /* 0x000000ff6a00720c */ /* 0x000fe20003f05270 */
[----:B------:R-:W-:Y:S05]  /*81c0*/  WARPSYNC.ALL ;  /* 0x0000000000007948 */ /* 0x000fea0003800000 */
[----:B------:R-:W-:Y:S01]  /*81d0*/  R2UR UR4, R48 ;  /* 0x00000000300472ca */ /* 0x000fe200000e0000 */
[----:B------:R-:W-:Y:S01]  /*81e0*/  BSSY.RECONVERGENT B0, `(.L_x_126) ;  /* 0x000008c000007945 */ /* 0x000fe20003800200 */
[----:B------:R-:W-:Y:S02]  /*81f0*/  R2UR UR5, R64 ;  /* 0x00000000400572ca */ /* 0x000fe400000e0000 */
[C---:B-1----:R-:W-:Y:S02]  /*8200*/  SHF.L.U32 R0, R56.reuse, 0x10, RZ ;  /* 0x0000001038007819 */ /* 0x042fe400000006ff */
[----:B---3--:R-:W-:Y:S02]  /*8210*/  LOP3.LUT R2, R56, 0xffff0000, RZ, 0xc0, !PT ;  /* 0xffff000038027812 */ /* 0x008fe400078ec0ff */
[C---:B------:R-:W-:Y:S02]  /*8220*/  SHF.L.U32 R3, R57.reuse, 0x10, RZ ;  /* 0x0000001039037819 */ /* 0x040fe400000006ff */
[----:B------:R-:W-:Y:S02]  /*8230*/  LOP3.LUT R48, R57, 0xffff0000, RZ, 0xc0, !PT ;  /* 0xffff000039307812 */ /* 0x000fe400078ec0ff */
[C---:B------:R-:W-:Y:S01]  /*8240*/  SHF.L.U32 R50, R58.reuse, 0x10, RZ ;  /* 0x000000103a327819 */ /* 0x040fe200000006ff */
[----:B------:R-:W1:Y:S01]  /*8250*/  LDTM.x32 R4, tmem[UR4+0x60] ;  /* 0x00006004000479ee */ /* 0x000e6200082c0000 */
[----:B------:R-:W-:Y:S01]  /*8260*/  LOP3.LUT R51, R58, 0xffff0000, RZ, 0xc0, !PT ;  /* 0xffff00003a337812 */ /* 0x000fe200078ec0ff */
[----:B------:R-:W-:Y:S01]  /*8270*/  NOP ;  /* 0x0000000000007918 */ /* 0x000fe20000000000 */
[C---:B------:R-:W-:Y:S01]  /*8280*/  SHF.L.U32 R52, R59.reuse, 0x10, RZ ;  /* 0x000000103b347819 */ /* 0x040fe200000006ff */
[----:B------:R-:W-:Y:S01]  /*8290*/  UIADD3 UR5, UPT, UPT, UR5, 0xf0, URZ ;  /* 0x000000f005057890 */ /* 0x000fe2000fffe0ff */
[----:B------:R-:W-:Y:S02]  /*82a0*/  LOP3.LUT R53, R59, 0xffff0000, RZ, 0xc0, !PT ;  /* 0xffff00003b357812 */ /* 0x000fe400078ec0ff */
[C---:B------:R-:W-:Y:S01]  /*82b0*/  SHF.L.U32 R54, R60.reuse, 0x10, RZ ;  /* 0x000000103c367819 */ /* 0x040fe200000006ff */
[----:B------:R-:W-:Y:S01]  /*82c0*/  UPRMT UR5, UR37, 0x654, UR5 ;  /* 0x0000065425057896 */ /* 0x000fe20008000005 */
[----:B------:R-:W-:Y:S02]  /*82d0*/  LOP3.LUT R55, R60, 0xffff0000, RZ, 0xc0, !PT ;  /* 0xffff00003c377812 */ /* 0x000fe400078ec0ff */
[C---:B------:R-:W-:Y:S02]  /*82e0*/  SHF.L.U32 R56, R61.reuse, 0x10, RZ ;  /* 0x000000103d387819 */ /* 0x040fe400000006ff */
[----:B------:R-:W-:Y:S02]  /*82f0*/  LOP3.LUT R57, R61, 0xffff0000, RZ, 0xc0, !PT ;  /* 0xffff00003d397812 */ /* 0x000fe400078ec0ff */
[C---:B------:R-:W-:Y:S02]  /*8300*/  SHF.L.U32 R58, R62.reuse, 0x10, RZ ;  /* 0x000000103e3a7819 */ /* 0x040fe400000006ff */
[----:B------:R-:W-:Y:S01]  /*8310*/  LOP3.LUT R59, R62, 0xffff0000, RZ, 0xc0, !PT ;  /* 0xffff00003e3b7812 */ /* 0x000fe200078ec0ff */
[----:B-1----:R-:W-:Y:S01]  /*8320*/  SYNCS.ARRIVE.TRANS64.RED.A1T0 RZ, [UR5], RZ ;  /* 0x000000ffffff79a7 */ /* 0x002fe20008100405 */
[C---:B------:R-:W-:Y:S02]  /*8330*/  SHF.L.U32 R60, R63.reuse, 0x10, RZ ;  /* 0x000000103f3c7819 */ /* 0x040fe400000006ff */
[----:B------:R-:W-:Y:S02]  /*8340*/  LOP3.LUT R61, R63, 0xffff0000, RZ, 0xc0, !PT ;  /* 0xffff00003f3d7812 */ /* 0x000fe400078ec0ff */
[C---:B------:R-:W-:Y:S01]  /*8350*/  SHF.L.U32 R62, R68.reuse, 0x10, RZ ;  /* 0x00000010443e7819 */ /* 0x040fe200000006ff */
[C---:B------:R-:W-:Y:S01]  /*8360*/  FMUL R4, R47.reuse, R4 ;  /* 0x000000042f047220 */ /* 0x040fe20000400000 */
[C---:B------:R-:W-:Y:S01]  /*8370*/  FMUL R5, R47.reuse, R5 ;  /* 0x000000052f057220 */ /* 0x040fe20000400000 */
[----:B------:R-:W-:Y:S01]  /*8380*/  FMUL R6, R47, R6 ;  /* 0x000000062f067220 */ /* 0x000fe20000400000 */
[----:B------:R-:W-:Y:S01]  /*8390*/  LOP3.LUT R63, R68, 0xffff0000, RZ, 0xc0, !PT ;  /* 0xffff0000443f7812 */ /* 0x000fe200078ec0ff */
[C---:B------:R-:W-:Y:S01]  /*83a0*/  FFMA R4, R49.reuse, R0, R4 ;  /* 0x0000000031047223 */ /* 0x040fe20000000004 */
[----:B------:R-:W-:Y:S01]  /*83b0*/  FFMA R5, R49, R2, R5 ;  /* 0x0000000231057223 */ /* 0x000fe20000000005 */
[----:B------:R-:W-:Y:S01]  /*83c0*/  SHF.L.U32 R64, R69, 0x10, RZ ;  /* 0x0000001045407819 */ /* 0x000fe200000006ff */
[----:B------:R-:W-:Y:S01]  /*83d0*/  FFMA R6, R49, R3, R6 ;  /* 0x0000000331067223 */ /* 0x000fe20000000006 */
[----:B------:R-:W-:Y:S01]  /*83e0*/  FMUL R7, R47, R7 ;  /* 0x000000072f077220 */ /* 0x000fe20000400000 */
[----:B------:R-:W-:Y:S01]  /*83f0*/  LOP3.LUT R65, R69, 0xffff0000, RZ, 0xc0, !PT ;  /* 0xffff000045417812 */ /* 0x000fe200078ec0ff */
[----:B------:R-:W-:Y:S01]  /*8400*/  FMUL R8, R47, R8 ;  /* 0x000000082f087220 */ /* 0x000fe20000400000 */
[----:B------:R-:W-:Y:S01]  /*8410*/  F2FP.RELU.BF16.F32.PACK_AB R4, R5, R4 ;  /* 0x000000040504723e */ /* 0x000fe200000018ff */
[----:B------:R-:W-:Y:S01]  /*8420*/  FFMA R7, R49, R48, R7 ;  /* 0x0000003031077223 */ /* 0x000fe20000000007 */
[----:B------:R-:W-:Y:S01]  /*8430*/  FMUL R9, R47, R9 ;  /* 0x000000092f097220 */ /* 0x000fe20000400000 */
[----:B------:R-:W-:Y:S01]  /*8440*/  FFMA R8, R49, R50, R8 ;  /* 0x0000003231087223 */ /* 0x000fe20000000008 */
[C---:B------:R-:W-:Y:S01]  /*8450*/  SHF.L.U32 R66, R70.reuse, 0x10, RZ ;  /* 0x0000001046427819 */ /* 0x040fe200000006ff */
[----:B------:R-:W-:Y:S01]  /*8460*/  FMUL R0, R47, R10 ;  /* 0x0000000a2f007220 */ /* 0x000fe20000400000 */
[----:B------:R-:W-:Y:S01]  /*8470*/  F2FP.RELU.BF16.F32.PACK_AB R5, R7, R6 ;  /* 0x000000060705723e */ /* 0x000fe200000018ff */
[----:B------:R-:W-:Y:S01]  /*8480*/  FFMA R9, R49, R51, R9 ;  /* 0x0000003331097223 */ /* 0x000fe20000000009 */
[----:B------:R-:W-:Y:S01]  /*8490*/  FMUL R2, R47, R11 ;  /* 0x0000000b2f027220 */ /* 0x000fe20000400000 */
[----:B------:R-:W-:Y:S01]  /*84a0*/  FFMA R0, R49, R52, R0 ;  /* 0x0000003431007223 */ /* 0x000fe20000000000 */
[----:B------:R-:W-:Y:S01]  /*84b0*/  LOP3.LUT R67, R70, 0xffff0000, RZ, 0xc0, !PT ;  /* 0xffff000046437812 */ /* 0x000fe200078ec0ff */
[----:B------:R-:W-:Y:S01]  /*84c0*/  FMUL R3, R47, R12 ;  /* 0x0000000c2f037220 */ /* 0x000fe20000400000 */
[----:B------:R-:W-:Y:S01]  /*84d0*/  F2FP.RELU.BF16.F32.PACK_AB R6, R9, R8 ;  /* 0x000000080906723e */ /* 0x000fe200000018ff */
[----:B------:R-:W-:Y:S01]  /*84e0*/  FFMA R2, R49, R53, R2 ;  /* 0x0000003531027223 */ /* 0x000fe20000000002 */
[----:B------:R-:W-:Y:S01]  /*84f0*/  FMUL R10, R47, R13 ;  /* 0x0000000d2f0a7220 */ /* 0x000fe20000400000 */
[----:B------:R-:W-:Y:S01]  /*8500*/  FFMA R3, R49, R54, R3 ;  /* 0x0000003631037223 */ /* 0x000fe20000000003 */
[----:B------:R-:W-:Y:S01]  /*8510*/  SHF.L.U32 R68, R71, 0x10, RZ ;  /* 0x0000001047447819 */ /* 0x000fe200000006ff */
[----:B------:R-:W-:Y:S01]  /*8520*/  FMUL R11, R47, R14 ;  /* 0x0000000e2f0b7220 */ /* 0x000fe20000400000 */
[----:B------:R-:W-:Y:S01]  /*8530*/  F2FP.RELU.BF16.F32.PACK_AB R7, R2, R0 ;  /* 0x000000000207723e */ /* 0x000fe200000018ff */
[----:B------:R-:W-:Y:S01]  /*8540*/  FFMA R10, R49, R55, R10 ;  /* 0x00000037310a7223 */ /* 0x000fe2000000000a */
[C---:B------:R-:W-:Y:S01]  /*8550*/  FMUL R15, R47.reuse, R15 ;  /* 0x0000000f2f0f7220 */ /* 0x040fe20000400000 */
[C---:B------:R-:W-:Y:S01]  /*8560*/  FMUL R12, R47.reuse, R16 ;  /* 0x000000102f0c7220 */ /* 0x040fe20000400000 */
[----:B------:R-:W-:Y:S01]  /*8570*/  FMUL R13, R47, R17 ;  /* 0x000000112f0d7220 */ /* 0x000fe20000400000 */
[----:B------:R1:W-:Y:S01]  /*8580*/  STS.128 [R104+0x6000], R4 ;  /* 0x0060000468007388 */ /* 0x0003e20000000c00 */
[----:B------:R-:W-:Y:S01]  /*8590*/  LOP3.LUT R69, R71, 0xffff0000, RZ, 0xc0, !PT ;  /* 0xffff000047457812 */ /* 0x000fe200078ec0ff */
[C---:B------:R-:W-:Y:S01]  /*85a0*/  FFMA R11, R49.reuse, R56, R11 ;  /* 0x00000038310b7223 */ /* 0x040fe2000000000b */
[----:B------:R-:W-:Y:S01]  /*85b0*/  SHF.L.U32 R70, R76, 0x10, RZ ;  /* 0x000000104c467819 */ /* 0x000fe200000006ff */
[C---:B------:R-:W-:Y:S01]  /*85c0*/  FFMA R15, R49.reuse, R57, R15 ;  /* 0x00000039310f7223 */ /* 0x040fe2000000000f */
[----:B------:R-:W-:Y:S01]  /*85d0*/  F2FP.RELU.BF16.F32.PACK_AB R8, R10, R3 ;  /* 0x000000030a08723e */ /* 0x000fe200000018ff */
[C---:B------:R-:W-:Y:S01]  /*85e0*/  FFMA R12, R49.reuse, R58, R12 ;  /* 0x0000003a310c7223 */ /* 0x040fe2000000000c */
[----:B------:R-:W-:Y:S01]  /*85f0*/  FFMA R13, R49, R59, R13 ;  /* 0x0000003b310d7223 */ /* 0x000fe2000000000d */
[C---:B------:R-:W-:Y:S01]  /*8600*/  FMUL R14, R47.reuse, R18 ;  /* 0x000000122f0e7220 */ /* 0x040fe20000400000 */
[C---:B------:R-:W-:Y:S01]  /*8610*/  FMUL R19, R47.reuse, R19 ;  /* 0x000000132f137220 */ /* 0x040fe20000400000 */
[C---:B------:R-:W-:Y:S01]  /*8620*/  FMUL R16, R47.reuse, R20 ;  /* 0x000000142f107220 */ /* 0x040fe20000400000 */
[----:B------:R-:W-:Y:S01]  /*8630*/  FMUL R17, R47, R21 ;  /* 0x000000152f117220 */ /* 0x000fe20000400000 */
[----:B------:R-:W-:Y:S01]  /*8640*/  FFMA R14, R49, R60, R14 ;  /* 0x0000003c310e7223 */ /* 0x000fe2000000000e */
        /* <DEDUP_REMOVED lines=9> */
[----:B------:R-:W-:Y:S01]  /*86e0*/  F2FP.RELU.BF16.F32.PACK_AB R9, R15, R11 ;  /* 0x0000000b0f09723e */ /* 0x000fe200000018ff */
[----:B------:R-:W-:Y:S01]  /*86f0*/  FFMA R23, R49, R65, R23 ;  /* 0x0000004131177223 */ /* 0x000fe20000000017 */
[----:B------:R-:W-:Y:S01]  /*8700*/  FMUL R27, R47, R27 ;  /* 0x0000001b2f1b7220 */ /* 0x000fe20000400000 */
[----:B------:R-:W-:Y:S01]  /*8710*/  F2FP.RELU.BF16.F32.PACK_AB R10, R13, R12 ;  /* 0x0000000c0d0a723e */ /* 0x000fe200000018ff */
[----:B------:R-:W-:Y:S01]  /*8720*/  FFMA R20, R49, R66, R20 ;  /* 0x0000004231147223 */ /* 0x000fe20000000014 */
[----:B------:R-:W-:Y:S01]  /*8730*/  F2FP.RELU.BF16.F32.PACK_AB R11, R19, R14 ;  /* 0x0000000e130b723e */ /* 0x000fe200000018ff */
[----:B------:R-:W-:Y:S01]  /*8740*/  FMUL R24, R47, R28 ;  /* 0x0000001c2f187220 */ /* 0x000fe20000400000 */
[----:B------:R-:W-:Y:S01]  /*8750*/  LOP3.LUT R71, R76, 0xffff0000, RZ, 0xc0, !PT ;  /* 0xffff00004c477812 */ /* 0x000fe200078ec0ff */
[----:B------:R-:W-:Y:S01]  /*8760*/  FFMA R21, R49, R67, R21 ;  /* 0x0000004331157223 */ /* 0x000fe20000000015 */
[----:B------:R-:W-:Y:S01]  /*8770*/  SHF.L.U32 R72, R77, 0x10, RZ ;  /* 0x000000104d487819 */ /* 0x000fe200000006ff */
[----:B------:R1:W-:Y:S01]  /*8780*/  STS.128 [R103+0x6010], R8 ;  /* 0x0060100867007388 */ /* 0x0003e20000000c00 */
[----:B------:R-:W-:Y:S01]  /*8790*/  FMUL R25, R47, R29 ;  /* 0x0000001d2f197220 */ /* 0x000fe20000400000 */
[----:B------:R-:W-:Y:S01]  /*87a0*/  FFMA R22, R49, R68, R22 ;  /* 0x0000004431167223 */ /* 0x000fe20000000016 */
[----:B------:R-:W-:Y:S01]  /*87b0*/  LOP3.LUT R73, R77, 0xffff0000, RZ, 0xc0, !PT ;  /* 0xffff00004d497812 */ /* 0x000fe200078ec0ff */
[----:B------:R-:W-:Y:S01]  /*87c0*/  FMUL R26, R47, R30 ;  /* 0x0000001e2f1a7220 */ /* 0x000fe20000400000 */
[----:B------:R-:W-:Y:S01]  /*87d0*/  FFMA R27, R49, R69, R27 ;  /* 0x00000045311b7223 */ /* 0x000fe2000000001b */
[C---:B------:R-:W-:Y:S01]  /*87e0*/  SHF.L.U32 R74, R78.reuse, 0x10, RZ ;  /* 0x000000104e4a7819 */ /* 0x040fe200000006ff */
[----:B------:R-:W-:Y:S01]  /*87f0*/  FMUL R31, R47, R31 ;  /* 0x0000001f2f1f7220 */ /* 0x000fe20000400000 */
[----:B------:R-:W-:Y:S01]  /*8800*/  FFMA R24, R49, R70, R24 ;  /* 0x0000004631187223 */ /* 0x000fe20000000018 */
[----:B------:R-:W-:Y:S01]  /*8810*/  LOP3.LUT R75, R78, 0xffff0000, RZ, 0xc0, !PT ;  /* 0xffff00004e4b7812 */ /* 0x000fe200078ec0ff */
[----:B------:R-:W-:Y:S01]  /*8820*/  FMUL R28, R47, R32 ;  /* 0x000000202f1c7220 */ /* 0x000fe20000400000 */
[----:B------:R-:W-:Y:S01]  /*8830*/  FFMA R25, R49, R71, R25 ;  /* 0x0000004731197223 */ /* 0x000fe20000000019 */
[----:B------:R-:W-:Y:S01]  /*8840*/  SHF.L.U32 R76, R79, 0x10, RZ ;  /* 0x000000104f4c7819 */ /* 0x000fe200000006ff */
[----:B------:R-:W-:Y:S01]  /*8850*/  FMUL R29, R47, R33 ;  /* 0x000000212f1d7220 */ /* 0x000fe20000400000 */
[----:B------:R-:W-:Y:S01]  /*8860*/  F2FP.RELU.BF16.F32.PACK_AB R16, R17, R16 ;  /* 0x000000101110723e */ /* 0x000fe200000018ff */
[----:B------:R-:W-:Y:S01]  /*8870*/  FFMA R26, R49, R72, R26 ;  /* 0x00000048311a7223 */ /* 0x000fe2000000001a */
[----:B------:R-:W-:Y:S01]  /*8880*/  LOP3.LUT R77, R79, 0xffff0000, RZ, 0xc0, !PT ;  /* 0xffff00004f4d7812 */ /* 0x000fe200078ec0ff */
        /* <DEDUP_REMOVED lines=33> */
.L_x_127:
[----:B------:R-:W-:Y:S05]  /*8aa0*/  BSYNC.RECONVERGENT B0 ;  /* 0x0000000000007941 */ /* 0x000fea0003800200 */
.L_x_126:
[----:B------:R-:W-:Y:S01]  /*8ab0*/  BAR.SYNC.DEFER_BLOCKING 0x1, 0x80 ;  /* 0x0042000000007b1d */ /* 0x000fe20000010000 */
[----:B------:R-:W-:Y:S01]  /*8ac0*/  UISETP.NE.AND UP0, UPT, UR47, -0x4, UPT ;  /* 0xfffffffc2f00788c */ /* 0x000fe2000bf05270 */
[----:B------:R-:W-:Y:S08]  /*8ad0*/  IADD3 R45, PT, PT, R45, 0x1, RZ ;  /* 0x000000012d2d7810 */ /* 0x000ff00007ffe0ff */
[----:B------:R-:W-:Y:S05]  /*8ae0*/  BRA.U !UP0, `(.L_x_128) ;  /* 0x0000000108287547 */ /* 0x000fea000b800000 */
[----:B------:R-:W-:Y:S01]  /*8af0*/  ISETP.NE.AND P0, PT, R111, RZ, PT ;  /* 0x000000ff6f00720c */ /* 0x000fe20003f05270 */
[----:B------:R-:W-:Y:S01]  /*8b00*/  IMAD.U32 R2, RZ, RZ, UR49 ;  /* 0x00000031ff027e24 */ /* 0x000fe2000f8e00ff */
[----:B------:R-:W-:Y:S01]  /*8b10*/  UIADD3 UR49, UPT, UPT, UR49, 0x1, URZ ;  /* 0x0000000131317890 */ /* 0x000fe2000fffe0ff */
[----:B------:R-:W-:Y:S03]  /*8b20*/  IMAD.U32 R0, RZ, RZ, UR37 ;  /* 0x00000025ff007e24 */ /* 0x000fe6000f8e00ff */
[----:B------:R-:W-:Y:S04]  /*8b30*/  UISETP.NE.AND UP0, UPT, UR49, 0x4, UPT ;  /* 0x000000043100788c */ /* 0x000fe8000bf05270 */
[----:B------:R-:W-:Y:S03]  /*8b40*/  USEL UR49, UR49, URZ, UP0 ;  /* 0x000000ff31317287 */ /* 0x000fe60008000000 */
[----:B------:R-:W-:Y:S05]  /*8b50*/  @!P0 LEA R2, R2, UR46, 0x3 ;  /* 0x0000002e02028c11 */ /* 0x000fea000f8e18ff */
[----:B------:R-:W-:Y:S05]  /*8b60*/  @!P0 VIADD R2, R2, 0x80 ;  /* 0x0000008002028836 */ /* 0x000fea0000000000 */
[----:B------:R-:W-:Y:S04]  /*8b70*/  @!P0 PRMT R0, R0, 0x654, R2 ;  /* 0x0000065400008816 */ /* 0x000fe80000000002 */
[----:B------:R2:W-:Y:S03]  /*8b80*/  @!P0 SYNCS.ARRIVE.TRANS64.RED.A1T0 RZ, [R0+URZ], RZ ;  /* 0x000000ff00ff89a7 */ /* 0x0005e600081004ff */
.L_x_128:
[----:B------:R-:W-:Y:S01]  /*8b90*/  ISETP.NE.AND P2, PT, R107, RZ, PT ;  /* 0x000000ff6b00720c */ /* 0x000fe20003f45270 */
[----:B------:R-:W-:Y:S01]  /*8ba0*/  UIADD3 UR47, UPT, UPT, UR47, 0x4, URZ ;  /* 0x000000042f2f7890 */ /* 0x000fe2000fffe0ff */
[----:B------:R-:W-:Y:S01]  /*8bb0*/  ISETP.NE.AND P0, PT, R109, 0x2, PT ;  /* 0x000000026d00780c */ /* 0x000fe20003f05270 */
[----:B------:R-:W-:Y:S01]  /*8bc0*/  IMAD.IADD R14, R43, 0x1, R90 ;  /* 0x000000012b0e7824 */ /* 0x000fe200078e025a */
[----:B------:R-:W-:Y:S01]  /*8bd0*/  ISETP.NE.AND P1, PT, R45, 0x4, PT ;  /* 0x000000042d00780c */ /* 0x000fe20003f25270 */
[----:B------:R-:W-:Y:S01]  /*8be0*/  IMAD.IADD R15, R44, 0x1, R91 ;  /* 0x000000012c0f7824 */ /* 0x000fe200078e025b */
[----:B------:R-:W-:Y:S02]  /*8bf0*/  SEL R2, RZ, 0x1, P0 ;  /* 0x00000001ff027807 */ /* 0x000fe40000000000 */
[----:B--2---:R-:W-:Y:S02]  /*8c00*/  SEL R0, RZ, 0x1, P1 ;  /* 0x00000001ff007807 */ /* 0x004fe40000800000 */
[----:B------:R-:W-:Y:S02]  /*8c10*/  LOP3.LUT R99, R99, R2, RZ, 0x3c, !PT ;  /* 0x0000000263637212 */ /* 0x000fe400078e3cff */
[----:B------:R-:W-:Y:S02]  /*8c20*/  LOP3.LUT R100, R100, R0, RZ, 0x3c, !PT ;  /* 0x0000000064647212 */ /* 0x000fe400078e3cff */
[----:B------:R-:W-:Y:S02]  /*8c30*/  @P2 R2UR UR36, R98 ;  /* 0x00000000622422ca */ /* 0x000fe400000e0000 */
[----:B------:R-:W-:Y:S02]  /*8c40*/  SEL R109, R109, RZ, P0 ;  /* 0x000000ff6d6d7207 */ /* 0x000fe40000000000 */
[----:B------:R-:W-:Y:S01]  /*8c50*/  SEL R45, R45, RZ, P1 ;  /* 0x000000ff2d2d7207 */ /* 0x000fe20000800000 */
[----:B------:R-:W-:Y:S10]  /*8c60*/  @P2 BRA `(.L_x_129) ;  /* 0xffffffc0003c2947 */ /* 0x000ff4000383ffff */
[----:B------:R-:W-:-:S09]  /*8c70*/  UISETP.NE.AND UP0, UPT, UR48, URZ, UPT ;  /* 0x000000ff3000728c */ /* 0x000fd2000bf05270 */
[----:B------:R-:W-:Y:S05]  /*8c80*/  BRA.U !UP0, `(.L_x_130) ;  /* 0x0000000108487547 */ /* 0x000fea000b800000 */
[----:B------:R-:W2:Y:S02]  /*8c90*/  LDCU.64 UR4, c[0x0][0x890] ;  /* 0x00011200ff0477ac */ /* 0x000ea40008000a00 */
[----:B--2---:R-:W-:-:S04]  /*8ca0*/  UISETP.NE.U32.AND UP0, UPT, UR4, URZ, UPT ;  /* 0x000000ff0400728c */ /* 0x004fc8000bf05070 */
[----:B------:R-:W-:-:S09]  /*8cb0*/  UISETP.NE.AND.EX UP0, UPT, UR5, URZ, UPT, UP0 ;  /* 0x000000ff0500728c */ /* 0x000fd2000bf05300 */
[----:B------:R-:W-:Y:S05]  /*8cc0*/  BRA.U UP0, `(.L_x_131) ;  /* 0x00000001000c7547 */ /* 0x000fea000b800000 */
[----:B------:R-:W-:-:S13]  /*8cd0*/  FSETP.NEU.AND P0, PT, R49, RZ, PT ;  /* 0x000000ff3100720b */ /* 0x000fda0003f0d000 */
[----:B------:R-:W-:Y:S05]  /*8ce0*/  @!P0 EXIT ;  /* 0x000000000000894d */ /* 0x000fea0003800000 */
[----:B------:R-:W-:Y:S05]  /*8cf0*/  BRA `(.L_x_130) ;  /* 0x00000000002c7947 */ /* 0x000fea0003800000 */
.L_x_131:
[----:B------:R-:W-:Y:S01]  /*8d00*/  ISETP.NE.AND P0, PT, R108, RZ, PT ;  /* 0x000000ff6c00720c */ /* 0x000fe20003f05270 */
[----:B------:R-:W-:-:S12]  /*8d10*/  BSSY.RECONVERGENT B0, `(.L_x_130) ;  /* 0x0000009000007945 */ /* 0x000fd80003800200 */
[----:B------:R-:W-:Y:S05]  /*8d20*/  @P0 BRA `(.L_x_132) ;  /* 0x0000000000140947 */ /* 0x000fea0003800000 */
[----:B------:R-:W2:Y:S02]  /*8d30*/  LDCU.64 UR4, c[0x0][0x888] ;  /* 0x00011100ff0477ac */ /* 0x000ea40008000a00 */
[----:B--2---:R-:W-:-:S04]  /*8d40*/  ISETP.NE.U32.AND P0, PT, RZ, UR4, PT ;  /* 0x00000004ff007c0c */ /* 0x004fc8000bf05070 */
[----:B------:R-:W-:-:S13]  /*8d50*/  ISETP.NE.AND.EX P0, PT, RZ, UR5, PT, P0 ;  /* 0x00000005ff007c0c */ /* 0x000fda000bf05300 */
[----:B------:R-:W-:Y:S05]  /*8d60*/  @!P0 EXIT ;  /* 0x000000000000894d */ /* 0x000fea0003800000 */
[----:B------:R-:W-:Y:S05]  /*8d70*/  BRA `(.L_x_133) ;  /* 0x0000000000087947 */ /* 0x000fea0003800000 */
.L_x_132:
[----:B------:R-:W-:-:S13]  /*8d80*/  FSETP.NEU.AND P0, PT, R49, RZ, PT ;  /* 0x000000ff3100720b */ /* 0x000fda0003f0d000 */
[----:B------:R-:W-:Y:S05]  /*8d90*/  @!P0 EXIT ;  /* 0x000000000000894d */ /* 0x000fea0003800000 */
.L_x_133:
[----:B------:R-:W-:Y:S05]  /*8da0*/  BSYNC.RECONVERGENT B0 ;  /* 0x0000000000007941 */ /* 0x000fea0003800200 */
.L_x_130:
[----:B------:R-:W-:Y:S01]  /*8db0*/  ULEA UR4, UR49, UR46, 0x3 ;  /* 0x0000002e31047291 */ /* 0x000fe2000f8e18ff */
[----:B------:R-:W-:-:S04]  /*8dc0*/  DEPBAR.LE SB0, 0x0 ;  /* 0x000080000000791a */ /* 0x000fc80000000000 */
[----:B------:R-:W-:-:S04]  /*8dd0*/  UIADD3 UR4, UPT, UPT, UR4, 0x80, URZ ;  /* 0x0000008004047890 */ /* 0x000fc8000fffe0ff */
[----:B------:R-:W-:-:S09]  /*8de0*/  UPRMT UR4, UR37, 0x654, UR4 ;  /* 0x0000065425047896 */ /* 0x000fd20008000004 */
[----:B------:R-:W-:Y:S01]  /*8df0*/  SYNCS.ARRIVE.TRANS64.RED.A1T0 RZ, [UR4], RZ ;  /* 0x000000ffffff79a7 */ /* 0x000fe20008100404 */
[----:B------:R-:W-:Y:S05]  /*8e00*/  EXIT ;  /* 0x000000000000794d */ /* 0x000fea0003800000 */
.L_x_19:
[----:B----4-:R4:W1:Y:S02]  /*8e10*/  SYNCS.PHASECHK.TRANS64.TRYWAIT P0, [R2+URZ+0x120], R3 ;  /* 0x00012003020075a7 */ /* 0x01086400080011ff */
[----:B-1----:R-:W-:Y:S05]  /*8e20*/  @!P0 NANOSLEEP.SYNCS 0x989680 ;  /* 0x009896800000895d */ /* 0x002fea0003900000 */
[----:B------:R-:W1:Y:S02]  /*8e30*/  @!P0 SYNCS.PHASECHK.TRANS64 P0, [R2+URZ+0x120], R3 ;  /* 0x00012003020085a7 */ /* 0x000e6400080010ff */
[----:B-1----:R-:W-:Y:S05]  /*8e40*/  @!P0 BRA `(.L_x_19) ;  /* 0xfffffffc00f08947 */ /* 0x002fea000383ffff */
[----:B------:R-:W-:Y:S05]  /*8e50*/  BRA `(.L_x_134) ;  /* 0xffffff8400dc7947 */ /* 0x000fea000383ffff */
.L_x_22:
[----:B-1----:R-:W-:-:S07]  /*8e60*/  MOV R2, UR33 ;  /* 0x0000002100027c02 */ /* 0x002fce0008000f00 */
.L_x_135:
[----:B-1----:R1:W4:Y:S02]  /*8e70*/  SYNCS.PHASECHK.TRANS64.TRYWAIT P0, [R2+URZ+0x30], R4 ;  /* 0x00003004020075a7 */ /* 0x00232400080011ff */
[----:B----4-:R-:W-:Y:S05]  /*8e80*/  @!P0 NANOSLEEP.SYNCS 0x989680 ;  /* 0x009896800000895d */ /* 0x010fea0003900000 */
[----:B------:R-:W4:Y:S02]  /*8e90*/  @!P0 SYNCS.PHASECHK.TRANS64 P0, [R2+URZ+0x30], R4 ;  /* 0x00003004020085a7 */ /* 0x000f2400080010ff */
[----:B----4-:R-:W-:Y:S05]  /*8ea0*/  @!P0 BRA `(.L_x_135) ;  /* 0xfffffffc00f08947 */ /* 0x010fea000383ffff */
[----:B------:R-:W-:Y:S05]  /*8eb0*/  BRA `(.L_x_21) ;  /* 0xffffff88002c7947 */ /* 0x000fea000383ffff */
.L_x_28:
[----:B-1----:R-:W-:-:S07]  /*8ec0*/  MOV R2, UR17 ;  /* 0x0000001100027c02 */ /* 0x002fce0008000f00 */
.L_x_136:
[----:B-1----:R1:W4:Y:S02]  /*8ed0*/  SYNCS.PHASECHK.TRANS64.TRYWAIT P0, [R2+URZ+0x30], R4 ;  /* 0x00003004020075a7 */ /* 0x00232400080011ff */
[----:B----4-:R-:W-:Y:S05]  /*8ee0*/  @!P0 NANOSLEEP.SYNCS 0x989680 ;  /* 0x009896800000895d */ /* 0x010fea0003900000 */
[----:B------:R-:W4:Y:S02]  /*8ef0*/  @!P0 SYNCS.PHASECHK.TRANS64 P0, [R2+URZ+0x30], R4 ;  /* 0x00003004020085a7 */ /* 0x000f2400080010ff */
[----:B----4-:R-:W-:Y:S05]  /*8f00*/  @!P0 BRA `(.L_x_136) ;  /* 0xfffffffc00f08947 */ /* 0x010fea000383ffff */
[----:B------:R-:W-:Y:S05]  /*8f10*/  BRA `(.L_x_27) ;  /* 0xffffff8800d47947 */ /* 0x000fea000383ffff */
.L_x_32:
[----:B-1----:R1:W4:Y:S02]  /*8f20*/  SYNCS.PHASECHK.TRANS64.TRYWAIT P0, [R2+URZ+0xb0], R3 ;  /* 0x0000b003020075a7 */ /* 0x00232400080011ff */
[----:B----4-:R-:W-:Y:S05]  /*8f30*/  @!P0 NANOSLEEP.SYNCS 0x989680 ;  /* 0x009896800000895d */ /* 0x010fea0003900000 */
[----:B------:R-:W4:Y:S02]  /*8f40*/  @!P0 SYNCS.PHASECHK.TRANS64 P0, [R2+URZ+0xb0], R3 ;  /* 0x0000b003020085a7 */ /* 0x000f2400080010ff */
[----:B----4-:R-:W-:Y:S05]  /*8f50*/  @!P0 BRA `(.L_x_32) ;  /* 0xfffffffc00f08947 */ /* 0x010fea000383ffff */
[----:B------:R-:W-:Y:S05]  /*8f60*/  BRA `(.L_x_137) ;  /* 0xffffff8c00607947 */ /* 0x000fea000383ffff */
.L_x_36:
[----:B--2---:R-:W-:-:S07]  /*8f70*/  MOV R0, UR5 ;  /* 0x0000000500007c02 */ /* 0x004fce0008000f00 */
.L_x_138:
[----:B-1----:R1:W2:Y:S02]  /*8f80*/  SYNCS.PHASECHK.TRANS64.TRYWAIT P0, [R0+URZ], R2 ;  /* 0x00000002000075a7 */ /* 0x0022a400080011ff */
[----:B--2---:R-:W-:Y:S05]  /*8f90*/  @!P0 NANOSLEEP.SYNCS 0x989680 ;  /* 0x009896800000895d */ /* 0x004fea0003900000 */
[----:B------:R-:W2:Y:S02]  /*8fa0*/  @!P0 SYNCS.PHASECHK.TRANS64 P0, [R0+URZ], R2 ;  /* 0x00000002000085a7 */ /* 0x000ea400080010ff */
[----:B--2---:R-:W-:Y:S05]  /*8fb0*/  @!P0 BRA `(.L_x_138) ;  /* 0xfffffffc00f08947 */ /* 0x004fea000383ffff */
[----:B------:R-:W-:Y:S05]  /*8fc0*/  BRA `(.L_x_139) ;  /* 0xffffff9000d07947 */ /* 0x000fea000383ffff */
.L_x_37:
[----:B--2---:R-:W-:-:S07]  /*8fd0*/  MOV R0, UR5 ;  /* 0x0000000500007c02 */ /* 0x004fce0008000f00 */
.L_x_140:
[----:B-1----:R1:W2:Y:S02]  /*8fe0*/  SYNCS.PHASECHK.TRANS64.TRYWAIT P0, [R0+URZ], R3 ;  /* 0x00000003000075a7 */ /* 0x0022a400080011ff */
[----:B--2---:R-:W-:Y:S05]  /*8ff0*/  @!P0 NANOSLEEP.SYNCS 0x989680 ;  /* 0x009896800000895d */ /* 0x004fea0003900000 */
[----:B------:R-:W2:Y:S02]  /*9000*/  @!P0 SYNCS.PHASECHK.TRANS64 P0, [R0+URZ], R3 ;  /* 0x00000003000085a7 */ /* 0x000ea400080010ff */
[----:B--2---:R-:W-:Y:S05]  /*9010*/  @!P0 BRA `(.L_x_140) ;  /* 0xfffffffc00f08947 */ /* 0x004fea000383ffff */
[----:B------:R-:W-:Y:S05]  /*9020*/  BRA `(.L_x_141) ;  /* 0xffffff9000dc7947 */ /* 0x000fea000383ffff */
.L_x_38:
[----:B--2---:R-:W-:-:S07]  /*9030*/  MOV R0, UR5 ;  /* 0x0000000500007c02 */ /* 0x004fce0008000f00 */
.L_x_142:
[----:B-1----:R1:W2:Y:S02]  /*9040*/  SYNCS.PHASECHK.TRANS64.TRYWAIT P0, [R0+URZ], R3 ;  /* 0x00000003000075a7 */ /* 0x0022a400080011ff */
[----:B--2---:R-:W-:Y:S05]  /*9050*/  @!P0 NANOSLEEP.SYNCS 0x989680 ;  /* 0x009896800000895d */ /* 0x004fea0003900000 */
[----:B------:R-:W2:Y:S02]  /*9060*/  @!P0 SYNCS.PHASECHK.TRANS64 P0, [R0+URZ], R3 ;  /* 0x00000003000085a7 */ /* 0x000ea400080010ff */
[----:B--2---:R-:W-:Y:S05]  /*9070*/  @!P0 BRA `(.L_x_142) ;  /* 0xfffffffc00f08947 */ /* 0x004fea000383ffff */
[----:B------:R-:W-:Y:S05]  /*9080*/  BRA `(.L_x_143) ;  /* 0xffffff9000e87947 */ /* 0x000fea000383ffff */
.L_x_39:
[----:B--2---:R-:W-:-:S07]  /*9090*/  MOV R0, UR5 ;  /* 0x0000000500007c02 */ /* 0x004fce0008000f00 */
.L_x_144:
[----:B-1----:R1:W2:Y:S02]  /*90a0*/  SYNCS.PHASECHK.TRANS64.TRYWAIT P0, [R0+URZ], R3 ;  /* 0x00000003000075a7 */ /* 0x0022a400080011ff */
[----:B--2---:R-:W-:Y:S05]  /*90b0*/  @!P0 NANOSLEEP.SYNCS 0x989680 ;  /* 0x009896800000895d */ /* 0x004fea0003900000 */
[----:B------:R-:W2:Y:S02]  /*90c0*/  @!P0 SYNCS.PHASECHK.TRANS64 P0, [R0+URZ], R3 ;  /* 0x00000003000085a7 */ /* 0x000ea400080010ff */
[----:B--2---:R-:W-:Y:S05]  /*90d0*/  @!P0 BRA `(.L_x_144) ;  /* 0xfffffffc00f08947 */ /* 0x004fea000383ffff */
[----:B------:R-:W-:Y:S05]  /*90e0*/  BRA `(.L_x_145) ;  /* 0xffffff9000f47947 */ /* 0x000fea000383ffff */
.L_x_40:
[----:B--2---:R-:W-:-:S07]  /*90f0*/  MOV R0, UR5 ;  /* 0x0000000500007c02 */ /* 0x004fce0008000f00 */
.L_x_146:
[----:B-1----:R1:W2:Y:S02]  /*9100*/  SYNCS.PHASECHK.TRANS64.TRYWAIT P0, [R0+URZ], R3 ;  /* 0x00000003000075a7 */ /* 0x0022a400080011ff */
[----:B--2---:R-:W-:Y:S05]  /*9110*/  @!P0 NANOSLEEP.SYNCS 0x989680 ;  /* 0x009896800000895d */ /* 0x004fea0003900000 */
[----:B------:R-:W2:Y:S02]  /*9120*/  @!P0 SYNCS.PHASECHK.TRANS64 P0, [R0+URZ], R3 ;  /* 0x00000003000085a7 */ /* 0x000ea400080010ff */
[----:B--2---:R-:W-:Y:S05]  /*9130*/  @!P0 BRA `(.L_x_146) ;  /* 0xfffffffc00f08947 */ /* 0x004fea000383ffff */
[----:B------:R-:W-:Y:S05]  /*9140*/  BRA `(.L_x_147) ;  /* 0xffffff9400007947 */ /* 0x000fea000383ffff */
.L_x_43:
[----:B-1----:R1:W2:Y:S02]  /*9150*/  SYNCS.PHASECHK.TRANS64.TRYWAIT P0, [R0+URZ+0x110], R4 ;  /* 0x00011004000075a7 */ /* 0x0022a400080011ff */
[----:B--2---:R-:W-:Y:S05]  /*9160*/  @!P0 NANOSLEEP.SYNCS 0x989680 ;  /* 0x009896800000895d */ /* 0x004fea0003900000 */
[----:B------:R-:W2:Y:S02]  /*9170*/  @!P0 SYNCS.PHASECHK.TRANS64 P0, [R0+URZ+0x110], R4 ;  /* 0x00011004000085a7 */ /* 0x000ea400080010ff */
[----:B--2---:R-:W-:Y:S05]  /*9180*/  @!P0 BRA `(.L_x_43) ;  /* 0xfffffffc00f08947 */ /* 0x004fea000383ffff */
[----:B------:R-:W-:Y:S05]  /*9190*/  BRA `(.L_x_148) ;  /* 0xffffff94005c7947 */ /* 0x000fea000383ffff */
.L_x_44:
[----:B------:R-:W-:-:S07]  /*91a0*/  MOV R0, UR5 ;  /* 0x0000000500007c02 */ /* 0x000fce0008000f00 */
.L_x_149:
[----:B-1----:R1:W2:Y:S02]  /*91b0*/  SYNCS.PHASECHK.TRANS64.TRYWAIT P0, [R0+URZ+0xc0], R5 ;  /* 0x0000c005000075a7 */ /* 0x0022a400080011ff */
[----:B--2---:R-:W-:Y:S05]  /*91c0*/  @!P0 NANOSLEEP.SYNCS 0x989680 ;  /* 0x009896800000895d */ /* 0x004fea0003900000 */
[----:B------:R-:W2:Y:S02]  /*91d0*/  @!P0 SYNCS.PHASECHK.TRANS64 P0, [R0+URZ+0xc0], R5 ;  /* 0x0000c005000085a7 */ /* 0x000ea400080010ff */
[----:B--2---:R-:W-:Y:S05]  /*91e0*/  @!P0 BRA `(.L_x_149) ;  /* 0xfffffffc00f08947 */ /* 0x004fea000383ffff */
[----:B------:R-:W-:Y:S05]  /*91f0*/  BRA `(.L_x_150) ;  /* 0xffffff94006c7947 */ /* 0x000fea000383ffff */
.L_x_45:
[----:B-1----:R1:W2:Y:S02]  /*9200*/  SYNCS.PHASECHK.TRANS64.TRYWAIT P1, [R0+URZ+0xb0], R4 ;  /* 0x0000b004000075a7 */ /* 0x0022a400080211ff */
[----:B--2---:R-:W-:Y:S05]  /*9210*/  @!P1 NANOSLEEP.SYNCS 0x989680 ;  /* 0x009896800000995d */ /* 0x004fea0003900000 */
[----:B------:R-:W2:Y:S02]  /*9220*/  @!P1 SYNCS.PHASECHK.TRANS64 P1, [R0+URZ+0xb0], R4 ;  /* 0x0000b004000095a7 */ /* 0x000ea400080210ff */
[----:B--2---:R-:W-:Y:S05]  /*9230*/  @!P1 BRA `(.L_x_45) ;  /* 0xfffffffc00f09947 */ /* 0x004fea000383ffff */
[----:B------:R-:W-:Y:S05]  /*9240*/  BRA `(.L_x_151) ;  /* 0xffffff94009c7947 */ /* 0x000fea000383ffff */
.L_x_48:
[----:B------:R-:W-:-:S07]  /*9250*/  MOV R0, UR5 ;  /* 0x0000000500007c02 */ /* 0x000fce0008000f00 */
.L_x_152:
[----:B-1----:R1:W2:Y:S02]  /*9260*/  SYNCS.PHASECHK.TRANS64.TRYWAIT P0, [R0+URZ+0xc0], R2 ;  /* 0x0000c002000075a7 */ /* 0x0022a400080011ff */
[----:B--2---:R-:W-:Y:S05]  /*9270*/  @!P0 NANOSLEEP.SYNCS 0x989680 ;  /* 0x009896800000895d */ /* 0x004fea0003900000 */
[----:B------:R-:W2:Y:S02]  /*9280*/  @!P0 SYNCS.PHASECHK.TRANS64 P0, [R0+URZ+0xc0], R2 ;  /* 0x0000c002000085a7 */ /* 0x000ea400080010ff */
[----:B--2---:R-:W-:Y:S05]  /*9290*/  @!P0 BRA `(.L_x_152) ;  /* 0xfffffffc00f08947 */ /* 0x004fea000383ffff */
[----:B------:R-:W-:Y:S05]  /*92a0*/  BRA `(.L_x_47) ;  /* 0xffffff9400f07947 */ /* 0x000fea000383ffff */
.L_x_55:
[----:B-1----:R1:W2:Y:S02]  /*92b0*/  SYNCS.PHASECHK.TRANS64.TRYWAIT P1, [R0+URZ+0xb0], R2 ;  /* 0x0000b002000075a7 */ /* 0x0022a400080211ff */
[----:B--2---:R-:W-:Y:S05]  /*92c0*/  @!P1 NANOSLEEP.SYNCS 0x989680 ;  /* 0x009896800000995d */ /* 0x004fea0003900000 */
[----:B------:R-:W2:Y:S02]  /*92d0*/  @!P1 SYNCS.PHASECHK.TRANS64 P1, [R0+URZ+0xb0], R2 ;  /* 0x0000b002000095a7 */ /* 0x000ea400080210ff */
[----:B--2---:R-:W-:Y:S05]  /*92e0*/  @!P1 BRA `(.L_x_55) ;  /* 0xfffffffc00f09947 */ /* 0x004fea000383ffff */
[----:B------:R-:W-:Y:S05]  /*92f0*/  BRA `(.L_x_153) ;  /* 0xffffff9c00607947 */ /* 0x000fea000383ffff */
.L_x_56:
[----:B------:R-:W-:-:S07]  /*9300*/  MOV R2, UR7 ;  /* 0x0000000700027c02 */ /* 0x000fce0008000f00 */
.L_x_154:
[----:B-1----:R1:W2:Y:S02]  /*9310*/  SYNCS.PHASECHK.TRANS64.TRYWAIT P0, [R2+URZ+0xf0], R0 ;  /* 0x0000f000020075a7 */ /* 0x0022a400080011ff */
[----:B--2---:R-:W-:Y:S05]  /*9320*/  @!P0 NANOSLEEP.SYNCS 0x989680 ;  /* 0x009896800000895d */ /* 0x004fea0003900000 */
[----:B------:R-:W2:Y:S02]  /*9330*/  @!P0 SYNCS.PHASECHK.TRANS64 P0, [R2+URZ+0xf0], R0 ;  /* 0x0000f000020085a7 */ /* 0x000ea400080010ff */
[----:B--2---:R-:W-:Y:S05]  /*9340*/  @!P0 BRA `(.L_x_154) ;  /* 0xfffffffc00f08947 */ /* 0x004fea000383ffff */
[----:B------:R-:W-:Y:S05]  /*9350*/  BRA `(.L_x_155) ;  /* 0xffffff9c00987947 */ /* 0x000fea000383ffff */
.L_x_59:
[----:B------:R-:W-:Y:S07]  /*9360*/  MOV R0, UR6 ;  /* 0x0000000600007c02 */ /* 0x000fee0008000f00 */
.L_x_156:
[----:B-1----:R1:W2:Y:S02]  /*9370*/  SYNCS.PHASECHK.TRANS64.TRYWAIT P0, [R0+URZ], R2 ;  /* 0x00000002000075a7 */ /* 0x0022a400080011ff */
[----:B--2---:R-:W-:Y:S05]  /*9380*/  @!P0 NANOSLEEP.SYNCS 0x989680 ;  /* 0x009896800000895d */ /* 0x004fea0003900000 */
[----:B------:R-:W2:Y:S02]  /*9390*/  @!P0 SYNCS.PHASECHK.TRANS64 P0, [R0+URZ], R2 ;  /* 0x00000002000085a7 */ /* 0x000ea400080010ff */
[----:B--2---:R-:W-:Y:S05]  /*93a0*/  @!P0 BRA `(.L_x_156) ;  /* 0xfffffffc00f08947 */ /* 0x004fea000383ffff */
[----:B------:R-:W-:Y:S05]  /*93b0*/  BRA `(.L_x_58) ;  /* 0xffffff9c00b47947 */ /* 0x000fea000383ffff */
.L_x_62:
[----:B------:R-:W-:-:S07]  /*93c0*/  MOV R0, UR6 ;  /* 0x0000000600007c02 */ /* 0x000fce0008000f00 */
.L_x_157:
[----:B--2---:R2:W4:Y:S02]  /*93d0*/  SYNCS.PHASECHK.TRANS64.TRYWAIT P0, [R0+URZ], R2 ;  /* 0x00000002000075a7 */ /* 0x00452400080011ff */
[----:B----4-:R-:W-:Y:S05]  /*93e0*/  @!P0 NANOSLEEP.SYNCS 0x989680 ;  /* 0x009896800000895d */ /* 0x010fea0003900000 */
[----:B------:R-:W4:Y:S02]  /*93f0*/  @!P0 SYNCS.PHASECHK.TRANS64 P0, [R0+URZ], R2 ;  /* 0x00000002000085a7 */ /* 0x000f2400080010ff */
[----:B----4-:R-:W-:Y:S05]  /*9400*/  @!P0 BRA `(.L_x_157) ;  /* 0xfffffffc00f08947 */ /* 0x010fea000383ffff */
[----:B------:R-:W-:Y:S05]  /*9410*/  BRA `(.L_x_158) ;  /* 0xffffffa000907947 */ /* 0x000fea000383ffff */
.L_x_63:
[----:B------:R-:W-:-:S07]  /*9420*/  MOV R0, UR6 ;  /* 0x0000000600007c02 */ /* 0x000fce0008000f00 */
.L_x_159:
[----:B-1----:R1:W2:Y:S02]  /*9430*/  SYNCS.PHASECHK.TRANS64.TRYWAIT P0, [R0+URZ], R3 ;  /* 0x00000003000075a7 */ /* 0x0022a400080011ff */
[----:B--2---:R-:W-:Y:S05]  /*9440*/  @!P0 NANOSLEEP.SYNCS 0x989680 ;  /* 0x009896800000895d */ /* 0x004fea0003900000 */
[----:B------:R-:W2:Y:S02]  /*9450*/  @!P0 SYNCS.PHASECHK.TRANS64 P0, [R0+URZ], R3 ;  /* 0x00000003000085a7 */ /* 0x000ea400080010ff */
[----:B--2---:R-:W-:Y:S05]  /*9460*/  @!P0 BRA `(.L_x_159) ;  /* 0xfffffffc00f08947 */ /* 0x004fea000383ffff */
[----:B------:R-:W-:Y:S05]  /*9470*/  BRA `(.L_x_160) ;  /* 0xffffffa0009c7947 */ /* 0x000fea000383ffff */
.L_x_64:
[----:B------:R-:W-:-:S07]  /*9480*/  MOV R0, UR6 ;  /* 0x0000000600007c02 */ /* 0x000fce0008000f00 */
.L_x_161:
[----:B-1----:R1:W2:Y:S02]  /*9490*/  SYNCS.PHASECHK.TRANS64.TRYWAIT P0, [R0+URZ], R3 ;  /* 0x00000003000075a7 */ /* 0x0022a400080011ff */
[----:B--2---:R-:W-:Y:S05]  /*94a0*/  @!P0 NANOSLEEP.SYNCS 0x989680 ;  /* 0x009896800000895d */ /* 0x004fea0003900000 */
[----:B------:R-:W2:Y:S02]  /*94b0*/  @!P0 SYNCS.PHASECHK.TRANS64 P0, [R0+URZ], R3 ;  /* 0x00000003000085a7 */ /* 0x000ea400080010ff */
[----:B--2---:R-:W-:Y:S05]  /*94c0*/  @!P0 BRA `(.L_x_161) ;  /* 0xfffffffc00f08947 */ /* 0x004fea000383ffff */
[----:B------:R-:W-:Y:S05]  /*94d0*/  BRA `(.L_x_162) ;  /* 0xffffffa000a87947 */ /* 0x000fea000383ffff */
.L_x_65:
[----:B-1----:R-:W-:-:S07]  /*94e0*/  MOV R0, UR7 ;  /* 0x0000000700007c02 */ /* 0x002fce0008000f00 */
.L_x_163:
[----:B-1----:R1:W2:Y:S02]  /*94f0*/  SYNCS.PHASECHK.TRANS64.TRYWAIT P0, [R0+URZ], R2 ;  /* 0x00000002000075a7 */ /* 0x0022a400080011ff */
[----:B--2---:R-:W-:Y:S05]  /*9500*/  @!P0 NANOSLEEP.SYNCS 0x989680 ;  /* 0x009896800000895d */ /* 0x004fea0003900000 */
[----:B------:R-:W2:Y:S02]  /*9510*/  @!P0 SYNCS.PHASECHK.TRANS64 P0, [R0+URZ], R2 ;  /* 0x00000002000085a7 */ /* 0x000ea400080010ff */
[----:B--2---:R-:W-:Y:S05]  /*9520*/  @!P0 BRA `(.L_x_163) ;  /* 0xfffffffc00f08947 */ /* 0x004fea000383ffff */
[----:B------:R-:W-:Y:S05]  /*9530*/  BRA `(.L_x_164) ;  /* 0xffffffa000b47947 */ /* 0x000fea000383ffff */
.L_x_70:
[----:B--2---:R2:W3:Y:S02]  /*9540*/  SYNCS.PHASECHK.TRANS64.TRYWAIT P0, [R0+URZ+0xb0], R2 ;  /* 0x0000b002000075a7 */ /* 0x0044e400080011ff */
[----:B---3--:R-:W-:Y:S05]  /*9550*/  @!P0 NANOSLEEP.SYNCS 0x989680 ;  /* 0x009896800000895d */ /* 0x008fea0003900000 */
[----:B------:R-:W3:Y:S02]  /*9560*/  @!P0 SYNCS.PHASECHK.TRANS64 P0, [R0+URZ+0xb0], R2 ;  /* 0x0000b002000085a7 */ /* 0x000ee400080010ff */
[----:B---3--:R-:W-:Y:S05]  /*9570*/  @!P0 BRA `(.L_x_70) ;  /* 0xfffffffc00f08947 */ /* 0x008fea000383ffff */
[----:B------:R-:W-:Y:S05]  /*9580*/  BRA `(.L_x_165) ;  /* 0xffffffa400c07947 */ /* 0x000fea000383ffff */
.L_x_73:
[----:B------:R-:W-:Y:S07]  /*9590*/  MOV R0, UR7 ;  /* 0x0000000700007c02 */ /* 0x000fee0008000f00 */
.L_x_166:
[----:B--2---:R2:W3:Y:S02]  /*95a0*/  SYNCS.PHASECHK.TRANS64.TRYWAIT P0, [R0+URZ+0xa8], R2 ;  /* 0x0000a802000075a7 */ /* 0x0044e400080011ff */
[----:B---3--:R-:W-:Y:S05]  /*95b0*/  @!P0 NANOSLEEP.SYNCS 0x989680 ;  /* 0x009896800000895d */ /* 0x008fea0003900000 */
[----:B------:R-:W3:Y:S02]  /*95c0*/  @!P0 SYNCS.PHASECHK.TRANS64 P0, [R0+URZ+0xa8], R2 ;  /* 0x0000a802000085a7 */ /* 0x000ee400080010ff */
[----:B---3--:R-:W-:Y:S05]  /*95d0*/  @!P0 BRA `(.L_x_166) ;  /* 0xfffffffc00f08947 */ /* 0x008fea000383ffff */
[----:B------:R-:W-:Y:S05]  /*95e0*/  BRA `(.L_x_72) ;  /* 0xffffffa800a07947 */ /* 0x000fea000383ffff */
.L_x_76:
[----:B------:R-:W-:Y:S07]  /*95f0*/  MOV R0, UR7 ;  /* 0x0000000700007c02 */ /* 0x000fee0008000f00 */
.L_x_167:
[----:B-1----:R1:W2:Y:S02]  /*9600*/  SYNCS.PHASECHK.TRANS64.TRYWAIT P0, [R0+URZ+0x80], R14 ;  /* 0x0000800e000075a7 */ /* 0x0022a400080011ff */
[----:B--2---:R-:W-:Y:S05]  /*9610*/  @!P0 NANOSLEEP.SYNCS 0x989680 ;  /* 0x009896800000895d */ /* 0x004fea0003900000 */
[----:B------:R-:W2:Y:S02]  /*9620*/  @!P0 SYNCS.PHASECHK.TRANS64 P0, [R0+URZ+0x80], R14 ;  /* 0x0000800e000085a7 */ /* 0x000ea400080010ff */
[----:B--2---:R-:W-:Y:S05]  /*9630*/  @!P0 BRA `(.L_x_167) ;  /* 0xfffffffc00f08947 */ /* 0x004fea000383ffff */
[----:B------:R-:W-:Y:S05]  /*9640*/  BRA `(.L_x_168) ;  /* 0xffffffac00187947 */ /* 0x000fea000383ffff */
.L_x_77:
[----:B------:R-:W-:Y:S07]  /*9650*/  MOV R0, UR7 ;  /* 0x0000000700007c02 */ /* 0x000fee0008000f00 */
.L_x_169:
[----:B-1----:R1:W2:Y:S02]  /*9660*/  SYNCS.PHASECHK.TRANS64.TRYWAIT P0, [R0+URZ+0x88], R14 ;  /* 0x0000880e000075a7 */ /* 0x0022a400080011ff */
[----:B--2---:R-:W-:Y:S05]  /*9670*/  @!P0 NANOSLEEP.SYNCS 0x989680 ;  /* 0x009896800000895d */ /* 0x004fea0003900000 */
[----:B------:R-:W2:Y:S02]  /*9680*/  @!P0 SYNCS.PHASECHK.TRANS64 P0, [R0+URZ+0x88], R14 ;  /* 0x0000880e000085a7 */ /* 0x000ea400080010ff */
[----:B--2---:R-:W-:Y:S05]  /*9690*/  @!P0 BRA `(.L_x_169) ;  /* 0xfffffffc00f08947 */ /* 0x004fea000383ffff */
[----:B------:R-:W-:Y:S05]  /*96a0*/  BRA `(.L_x_170) ;  /* 0xffffffac00507947 */ /* 0x000fea000383ffff */
.L_x_78:
[----:B------:R-:W-:Y:S07]  /*96b0*/  MOV R0, UR7 ;  /* 0x0000000700007c02 */ /* 0x000fee0008000f00 */
.L_x_171:
[----:B-1----:R1:W2:Y:S02]  /*96c0*/  SYNCS.PHASECHK.TRANS64.TRYWAIT P0, [R0+URZ+0x90], R14 ;  /* 0x0000900e000075a7 */ /* 0x0022a400080011ff */
[----:B--2---:R-:W-:Y:S05]  /*96d0*/  @!P0 NANOSLEEP.SYNCS 0x989680 ;  /* 0x009896800000895d */ /* 0x004fea0003900000 */
[----:B------:R-:W2:Y:S02]  /*96e0*/  @!P0 SYNCS.PHASECHK.TRANS64 P0, [R0+URZ+0x90], R14 ;  /* 0x0000900e000085a7 */ /* 0x000ea400080010ff */
[----:B--2---:R-:W-:Y:S05]  /*96f0*/  @!P0 BRA `(.L_x_171) ;  /* 0xfffffffc00f08947 */ /* 0x004fea000383ffff */
[----:B------:R-:W-:Y:S05]  /*9700*/  BRA `(.L_x_172) ;  /* 0xffffffac00947947 */ /* 0x000fea000383ffff */
.L_x_79:
[----:B------:R-:W-:Y:S07]  /*9710*/  MOV R0, UR7 ;  /* 0x0000000700007c02 */ /* 0x000fee0008000f00 */
.L_x_173:
[----:B-1----:R1:W2:Y:S02]  /*9720*/  SYNCS.PHASECHK.TRANS64.TRYWAIT P0, [R0+URZ+0x98], R14 ;  /* 0x0000980e000075a7 */ /* 0x0022a400080011ff */
[----:B--2---:R-:W-:Y:S05]  /*9730*/  @!P0 NANOSLEEP.SYNCS 0x989680 ;  /* 0x009896800000895d */ /* 0x004fea0003900000 */
[----:B------:R-:W2:Y:S02]  /*9740*/  @!P0 SYNCS.PHASECHK.TRANS64 P0, [R0+URZ+0x98], R14 ;  /* 0x0000980e000085a7 */ /* 0x000ea400080010ff */
[----:B--2---:R-:W-:Y:S05]  /*9750*/  @!P0 BRA `(.L_x_173) ;  /* 0xfffffffc00f08947 */ /* 0x004fea000383ffff */
[----:B------:R-:W-:Y:S05]  /*9760*/  BRA `(.L_x_174) ;  /* 0xffffffb000187947 */ /* 0x000fea000383ffff */
.L_x_81:
[----:B------:R-:W-:-:S07]  /*9770*/  MOV R0, UR7 ;  /* 0x0000000700007c02 */ /* 0x000fce0008000f00 */
.L_x_175:
[----:B-1----:R1:W3:Y:S02]  /*9780*/  SYNCS.PHASECHK.TRANS64.TRYWAIT P0, [R0+URZ+0x80], R2 ;  /* 0x00008002000075a7 */ /* 0x0022e400080011ff */
[----:B---3--:R-:W-:Y:S05]  /*9790*/  @!P0 NANOSLEEP.SYNCS 0x989680 ;  /* 0x009896800000895d */ /* 0x008fea0003900000 */
[----:B------:R-:W3:Y:S02]  /*97a0*/  @!P0 SYNCS.PHASECHK.TRANS64 P0, [R0+URZ+0x80], R2 ;  /* 0x00008002000085a7 */ /* 0x000ee400080010ff */
[----:B---3--:R-:W-:Y:S05]  /*97b0*/  @!P0 BRA `(.L_x_175) ;  /* 0xfffffffc00f08947 */ /* 0x008fea000383ffff */
[----:B------:R-:W-:Y:S05]  /*97c0*/  BRA `(.L_x_176) ;  /* 0xffffffb000887947 */ /* 0x000fea000383ffff */
.L_x_82:
[----:B-1----:R-:W-:-:S07]  /*97d0*/  MOV R0, UR7 ;  /* 0x0000000700007c02 */ /* 0x002fce0008000f00 */
.L_x_177:
[----:B-1----:R1:W3:Y:S02]  /*97e0*/  SYNCS.PHASECHK.TRANS64.TRYWAIT P0, [R0+URZ+0x88], R2 ;  /* 0x00008802000075a7 */ /* 0x0022e400080011ff */
[----:B---3--:R-:W-:Y:S05]  /*97f0*/  @!P0 NANOSLEEP.SYNCS 0x989680 ;  /* 0x009896800000895d */ /* 0x008fea0003900000 */
[----:B------:R-:W3:Y:S02]  /*9800*/  @!P0 SYNCS.PHASECHK.TRANS64 P0, [R0+URZ+0x88], R2 ;  /* 0x00008802000085a7 */ /* 0x000ee400080010ff */
[----:B---3--:R-:W-:Y:S05]  /*9810*/  @!P0 BRA `(.L_x_177) ;  /* 0xfffffffc00f08947 */ /* 0x008fea000383ffff */
[----:B------:R-:W-:Y:S05]  /*9820*/  BRA `(.L_x_178) ;  /* 0xffffffb000787947 */ /* 0x000fea000383ffff */
.L_x_83:
[----:B-1----:R-:W-:-:S07]  /*9830*/  MOV R0, UR7 ;  /* 0x0000000700007c02 */ /* 0x002fce0008000f00 */
.L_x_179:
[----:B-1----:R1:W3:Y:S02]  /*9840*/  SYNCS.PHASECHK.TRANS64.TRYWAIT P0, [R0+URZ+0x90], R2 ;  /* 0x00009002000075a7 */ /* 0x0022e400080011ff */
[----:B---3--:R-:W-:Y:S05]  /*9850*/  @!P0 NANOSLEEP.SYNCS 0x989680 ;  /* 0x009896800000895d */ /* 0x008fea0003900000 */
[----:B------:R-:W3:Y:S02]  /*9860*/  @!P0 SYNCS.PHASECHK.TRANS64 P0, [R0+URZ+0x90], R2 ;  /* 0x00009002000085a7 */ /* 0x000ee400080010ff */
[----:B---3--:R-:W-:Y:S05]  /*9870*/  @!P0 BRA `(.L_x_179) ;  /* 0xfffffffc00f08947 */ /* 0x008fea000383ffff */
[----:B------:R-:W-:Y:S05]  /*9880*/  BRA `(.L_x_180) ;  /* 0xffffffb000687947 */ /* 0x000fea000383ffff */
.L_x_85:
[----:B--2---:R2:W4:Y:S02]  /*9890*/  SYNCS.PHASECHK.TRANS64.TRYWAIT P0, [R0+URZ+0xb0], R2 ;  /* 0x0000b002000075a7 */ /* 0x00452400080011ff */
[----:B----4-:R-:W-:Y:S05]  /*98a0*/  @!P0 NANOSLEEP.SYNCS 0x989680 ;  /* 0x009896800000895d */ /* 0x010fea0003900000 */
[----:B------:R-:W4:Y:S02]  /*98b0*/  @!P0 SYNCS.PHASECHK.TRANS64 P0, [R0+URZ+0xb0], R2 ;  /* 0x0000b002000085a7 */ /* 0x000f2400080010ff */
[----:B----4-:R-:W-:Y:S05]  /*98c0*/  @!P0 BRA `(.L_x_85) ;  /* 0xfffffffc00f08947 */ /* 0x010fea000383ffff */
[----:B------:R-:W-:Y:S05]  /*98d0*/  BRA `(.L_x_181) ;  /* 0xffffffb400347947 */ /* 0x000fea000383ffff */
.L_x_97:
[----:B-1----:R-:W-:Y:S04]  /*98e0*/  MOV R2, UR46 ;  /* 0x0000002e00027c02 */ /* 0x002fe80008000f00 */
[----:B------:R1:W4:Y:S03]  /*98f0*/  SYNCS.PHASECHK.TRANS64.TRYWAIT P1, [R2+URZ+0x60], R3 ;  /* 0x00006003020075a7 */ /* 0x00032600080211ff */
[----:B----4-:R-:W-:Y:S05]  /*9900*/  @!P1 NANOSLEEP.SYNCS 0x989680 ;  /* 0x009896800000995d */ /* 0x010fea0003900000 */
[----:B------:R-:W4:Y:S02]  /*9910*/  @!P1 SYNCS.PHASECHK.TRANS64 P1, [R2+URZ+0x60], R3 ;  /* 0x00006003020095a7 */ /* 0x000f2400080210ff */
[----:B----4-:R-:W-:Y:S05]  /*9920*/  @!P1 BRA `(.L_x_97) ;  /* 0xfffffffc00ec9947 */ /* 0x010fea000383ffff */
[----:B------:R-:W-:Y:S05]  /*9930*/  BRA `(.L_x_96) ;  /* 0xffffffc000547947 */ /* 0x000fea000383ffff */
.L_x_99:
[----:B-1----:R1:W2:Y:S02]  /*9940*/  SYNCS.PHASECHK.TRANS64.TRYWAIT P0, [R64+URZ+0xd0], R0 ;  /* 0x0000d000400075a7 */ /* 0x0022a400080011ff */
[----:B--2---:R-:W-:Y:S05]  /*9950*/  @!P0 NANOSLEEP.SYNCS 0x989680 ;  /* 0x009896800000895d */ /* 0x004fea0003900000 */
[----:B------:R-:W2:Y:S02]  /*9960*/  @!P0 SYNCS.PHASECHK.TRANS64 P0, [R64+URZ+0xd0], R0 ;  /* 0x0000d000400085a7 */ /* 0x000ea400080010ff */
[----:B--2---:R-:W-:Y:S05]  /*9970*/  @!P0 BRA `(.L_x_99) ;  /* 0xfffffffc00f08947 */ /* 0x004fea000383ffff */
[----:B------:R-:W-:Y:S05]  /*9980*/  BRA `(.L_x_98) ;  /* 0xffffffc0007c7947 */ /* 0x000fea000383ffff */
.L_x_108:
[----:B--2---:R2:W3:Y:S02]  /*9990*/  SYNCS.PHASECHK.TRANS64.TRYWAIT P0, [R2+URZ+0x60], R0 ;  /* 0x00006000020075a7 */ /* 0x0044e400080011ff */
[----:B---3--:R-:W-:Y:S05]  /*99a0*/  @!P0 NANOSLEEP.SYNCS 0x989680 ;  /* 0x009896800000895d */ /* 0x008fea0003900000 */
[----:B------:R-:W3:Y:S02]  /*99b0*/  @!P0 SYNCS.PHASECHK.TRANS64 P0, [R2+URZ+0x60], R0 ;  /* 0x00006000020085a7 */ /* 0x000ee400080010ff */
[----:B---3--:R-:W-:Y:S05]  /*99c0*/  @!P0 BRA `(.L_x_108) ;  /* 0xfffffffc00f08947 */ /* 0x008fea000383ffff */
[----:B------:R-:W-:Y:S05]  /*99d0*/  BRA `(.L_x_107) ;  /* 0xffffffcc00587947 */ /* 0x000fea000383ffff */
.L_x_116:
[----:B--2---:R2:W3:Y:S02]  /*99e0*/  SYNCS.PHASECHK.TRANS64.TRYWAIT P0, [R0+URZ+0x60], R6 ;  /* 0x00006006000075a7 */ /* 0x0044e400080011ff */
[----:B---3--:R-:W-:Y:S05]  /*99f0*/  @!P0 NANOSLEEP.SYNCS 0x989680 ;  /* 0x009896800000895d */ /* 0x008fea0003900000 */
[----:B------:R-:W3:Y:S02]  /*9a00*/  @!P0 SYNCS.PHASECHK.TRANS64 P0, [R0+URZ+0x60], R6 ;  /* 0x00006006000085a7 */ /* 0x000ee400080010ff */
[----:B---3--:R-:W-:Y:S05]  /*9a10*/  @!P0 BRA `(.L_x_116) ;  /* 0xfffffffc00f08947 */ /* 0x008fea000383ffff */
[----:B------:R-:W-:Y:S05]  /*9a20*/  BRA `(.L_x_115) ;  /* 0xffffffd800587947 */ /* 0x000fea000383ffff */
.L_x_124:
[----:B--2---:R2:W3:Y:S02]  /*9a30*/  SYNCS.PHASECHK.TRANS64.TRYWAIT P0, [R0+URZ+0x60], R5 ;  /* 0x00006005000075a7 */ /* 0x0044e400080011ff */
[----:B---3--:R-:W-:Y:S05]  /*9a40*/  @!P0 NANOSLEEP.SYNCS 0x989680 ;  /* 0x009896800000895d */ /* 0x008fea0003900000 */
[----:B------:R-:W3:Y:S02]  /*9a50*/  @!P0 SYNCS.PHASECHK.TRANS64 P0, [R0+URZ+0x60], R5 ;  /* 0x00006005000085a7 */ /* 0x000ee400080010ff */
[----:B---3--:R-:W-:Y:S05]  /*9a60*/  @!P0 BRA `(.L_x_124) ;  /* 0xfffffffc00f08947 */ /* 0x008fea000383ffff */
[----:B------:R-:W-:Y:S05]  /*9a70*/  BRA `(.L_x_123) ;  /* 0xffffffe400587947 */ /* 0x000fea000383ffff */
        .weak           $__internal_0_$__cuda_sm10x_tcgen05_guardrail_trap_col_being_dealloced_not_returned_by_alloc
        .type           $__internal_0_$__cuda_sm10x_tcgen05_guardrail_trap_col_being_dealloced_not_returned_by_alloc,@function
        .size           $__internal_0_$__cuda_sm10x_tcgen05_guardrail_trap_col_being_dealloced_not_returned_by_alloc,($__internal_1_$__cuda_sm10x_tcgen05_guardrail_trap_phase_invalid_during_alloc - $__internal_0_$__cuda_sm10x_tcgen05_guardrail_trap_col_being_dealloced_not_returned_by_alloc)
$__internal_0_$__cuda_sm10x_tcgen05_guardrail_trap_col_being_dealloced_not_returned_by_alloc:
[----:B------:R-:W-:Y:S05]  /*9a80*/  BPT.TRAP 0x1 ;  /* 0x000000040000795c */ /* 0x000fea0000300000 */
[----:B------:R-:W-:-:S04]  /*9a90*/  HFMA2 R3, -RZ, RZ, 0, 0 ;  /* 0x00000000ff037431 */ /* 0x000fc800000001ff */
[----:B------:R-:W-:Y:S05]  /*9aa0*/  RET.REL.NODEC R2 `(_ZN7cutlass13device_kernelINS_4gemm6kernel13GemmUniversalIN4cute5tupleIJiiiiEEENS1_10collective13CollectiveMmaINS1_35MainloopSm100TmaUmmaWarpSpecializedILi6ELi2ELi4ENS5_IJNS4_1CILi1EEESB_SB_EEEEENS5_IJNSA_ILi128EEESE_NSA_ILi64EEEEEENS_10bfloat16_tENS5_IJlSB_lEEESH_SI_NS4_8TiledMMAINS4_8MMA_AtomIJNS4_20SM100_MMA_F16BF16_SSISH_SH_fLi128ELi128ELNS4_4UMMA5MajorE0ELSN_0ELNSM_7ScaleInE0ELSO_0EEEEEENS4_6LayoutISC_NS5_IJNSA_ILi0EEESS_SS_EEEEENS5_IJNS4_10UnderscoreESV_SV_EEEEENS4_13SM90_TMA_LOADENS4_14ComposedLayoutINS4_7SwizzleILi3ELi4ELi3EEENS4_18smem_ptr_flag_bitsILi16EEENSR_INS5_IJNSA_ILi8EEESF_EEENS5_IJSF_SB_EEEEEEEvNS4_8identityESY_S18_vS19_EENS_8epilogue10collective18CollectiveEpilogueINS1B_23Sm100TmaWarpSpecializedILi4ELi2ELi32ELb1ELb0EEEJSG_NS5_IJNSR_ISE_SB_EENSR_INSA_ILi32EEESB_EEEEESH_SI_SH_SI_NS1B_6fusion15FusionCallbacksIS1F_NS1K_13LinCombEltActINS1B_6thread4ReLuESH_fSH_fLNS_15FloatRoundStyleE2EEESG_S1J_JEEENS4_5SM1004TMEM4LOAD26SM100_TMEM_LOAD_32dp32b32xESY_NSZ_INS10_ILi2ELi4ELi3EEES13_NSR_INS5_IJS14_S1H_EEENS5_IJS1H_SB_EEEEEEENS4_39AutoVectorizingCopyWithAssumedAlignmentILi128EEENS4_14SM90_TMA_STOREES20_S22_S22_EEEvvEEEEvNT_6ParamsE) ;  /* 0xffffff6402547950 */ /* 0x000fea0003c3ffff */
        .weak           $__internal_1_$__cuda_sm10x_tcgen05_guardrail_trap_phase_invalid_during_alloc
        .type           $__internal_1_$__cuda_sm10x_tcgen05_guardrail_trap_phase_invalid_during_alloc,@function
        .size           $__internal_1_$__cuda_sm10x_tcgen05_guardrail_trap_phase_invalid_during_alloc,($__internal_2_$__cuda_sm10x_tcgen05_guardrail_trap_unallocated_columns_being_dealloced - $__internal_1_$__cuda_sm10x_tcgen05_guardrail_trap_phase_invalid_during_alloc)
$__internal_1_$__cuda_sm10x_tcgen05_guardrail_trap_phase_invalid_during_alloc:
[----:B------:R-:W-:Y:S05]  /*9ab0*/  BPT.TRAP 0x1 ;  /* 0x000000040000795c */ /* 0x000fea0000300000 */
[----:B------:R-:W-:-:S04]  /*9ac0*/  MOV R3, 0x0 ;  /* 0x0000000000037802 */ /* 0x000fc80000000f00 */
[----:B------:R-:W-:Y:S05]  /*9ad0*/  RET.REL.NODEC R2 `(_ZN7cutlass13device_kernelINS_4gemm6kernel13GemmUniversalIN4cute5tupleIJiiiiEEENS1_10collective13CollectiveMmaINS1_35MainloopSm100TmaUmmaWarpSpecializedILi6ELi2ELi4ENS5_IJNS4_1CILi1EEESB_SB_EEEEENS5_IJNSA_ILi128EEESE_NSA_ILi64EEEEEENS_10bfloat16_tENS5_IJlSB_lEEESH_SI_NS4_8TiledMMAINS4_8MMA_AtomIJNS4_20SM100_MMA_F16BF16_SSISH_SH_fLi128ELi128ELNS4_4UMMA5MajorE0ELSN_0ELNSM_7ScaleInE0ELSO_0EEEEEENS4_6LayoutISC_NS5_IJNSA_ILi0EEESS_SS_EEEEENS5_IJNS4_10UnderscoreESV_SV_EEEEENS4_13SM90_TMA_LOADENS4_14ComposedLayoutINS4_7SwizzleILi3ELi4ELi3EEENS4_18smem_ptr_flag_bitsILi16EEENSR_INS5_IJNSA_ILi8EEESF_EEENS5_IJSF_SB_EEEEEEEvNS4_8identityESY_S18_vS19_EENS_8epilogue10collective18CollectiveEpilogueINS1B_23Sm100TmaWarpSpecializedILi4ELi2ELi32ELb1ELb0EEEJSG_NS5_IJNSR_ISE_SB_EENSR_INSA_ILi32EEESB_EEEEESH_SI_SH_SI_NS1B_6fusion15FusionCallbacksIS1F_NS1K_13LinCombEltActINS1B_6thread4ReLuESH_fSH_fLNS_15FloatRoundStyleE2EEESG_S1J_JEEENS4_5SM1004TMEM4LOAD26SM100_TMEM_LOAD_32dp32b32xESY_NSZ_INS10_ILi2ELi4ELi3EEES13_NSR_INS5_IJS14_S1H_EEENS5_IJS1H_SB_EEEEEEENS4_39AutoVectorizingCopyWithAssumedAlignmentILi128EEENS4_14SM90_TMA_STOREES20_S22_S22_EEEvvEEEEvNT_6ParamsE) ;  /* 0xffffff6402487950 */ /* 0x000fea0003c3ffff */
        .weak           $__internal_2_$__cuda_sm10x_tcgen05_guardrail_trap_unallocated_columns_being_dealloced
        .type           $__internal_2_$__cuda_sm10x_tcgen05_guardrail_trap_unallocated_columns_being_dealloced,@function
        .size           $__internal_2_$__cuda_sm10x_tcgen05_guardrail_trap_unallocated_columns_being_dealloced,(.L_x_183 - $__internal_2_$__cuda_sm10x_tcgen05_guardrail_trap_unallocated_columns_being_dealloced)
$__internal_2_$__cuda_sm10x_tcgen05_guardrail_trap_unallocated_columns_being_dealloced:
[----:B------:R-:W-:Y:S05]  /*9ae0*/  BPT.TRAP 0x1 ;  /* 0x000000040000795c */ /* 0x000fea0000300000 */
[----:B------:R-:W-:-:S04]  /*9af0*/  HFMA2 R3, -RZ, RZ, 0, 0 ;  /* 0x00000000ff037431 */ /* 0x000fc800000001ff */
[----:B------:R-:W-:Y:S05]  /*9b00*/  RET.REL.NODEC R2 `(_ZN7cutlass13device_kernelINS_4gemm6kernel13GemmUniversalIN4cute5tupleIJiiiiEEENS1_10collective13CollectiveMmaINS1_35MainloopSm100TmaUmmaWarpSpecializedILi6ELi2ELi4ENS5_IJNS4_1CILi1EEESB_SB_EEEEENS5_IJNSA_ILi128EEESE_NSA_ILi64EEEEEENS_10bfloat16_tENS5_IJlSB_lEEESH_SI_NS4_8TiledMMAINS4_8MMA_AtomIJNS4_20SM100_MMA_F16BF16_SSISH_SH_fLi128ELi128ELNS4_4UMMA5MajorE0ELSN_0ELNSM_7ScaleInE0ELSO_0EEEEEENS4_6LayoutISC_NS5_IJNSA_ILi0EEESS_SS_EEEEENS5_IJNS4_10UnderscoreESV_SV_EEEEENS4_13SM90_TMA_LOADENS4_14ComposedLayoutINS4_7SwizzleILi3ELi4ELi3EEENS4_18smem_ptr_flag_bitsILi16EEENSR_INS5_IJNSA_ILi8EEESF_EEENS5_IJSF_SB_EEEEEEEvNS4_8identityESY_S18_vS19_EENS_8epilogue10collective18CollectiveEpilogueINS1B_23Sm100TmaWarpSpecializedILi4ELi2ELi32ELb1ELb0EEEJSG_NS5_IJNSR_ISE_SB_EENSR_INSA_ILi32EEESB_EEEEESH_SI_SH_SI_NS1B_6fusion15FusionCallbacksIS1F_NS1K_13LinCombEltActINS1B_6thread4ReLuESH_fSH_fLNS_15FloatRoundStyleE2EEESG_S1J_JEEENS4_5SM1004TMEM4LOAD26SM100_TMEM_LOAD_32dp32b32xESY_NSZ_INS10_ILi2ELi4ELi3EEES13_NSR_INS5_IJS14_S1H_EEENS5_IJS1H_SB_EEEEEEENS4_39AutoVectorizingCopyWithAssumedAlignmentILi128EEENS4_14SM90_TMA_STOREES20_S22_S22_EEEvvEEEEvNT_6ParamsE) ;  /* 0xffffff64023c7950 */ /* 0x000fea0003c3ffff */
.L_x_182:
[----:B------:R-:W-:-:S00]  /*9b10*/  BRA `(.L_x_182) ;  /* 0xfffffffc00fc7947 */ /* 0x000fc0000383ffff */
[----:B------:R-:W-:-:S00]  /*9b20*/  NOP ;  /* 0x0000000000007918 */ /* 0x000fc00000000000 */
        /* <DEDUP_REMOVED lines=13> */
.L_x_183:


//--------------------- .nv.global.init           --------------------------
	.section	.nv.global.init,"aw",@progbits
.nv.global.init:
	.type		$str$27,@object
	.size		$str$27,($str$28 - $str$27)
$str$27:
        /*0000*/ 	.byte	0x28, 0x61, 0x64, 0x64, 0x72, 0x65, 0x73, 0x73, 0x20, 0x26, 0x20, 0x6d, 0x61, 0x73, 0x6b, 0x29
        /*0010*/ 	.byte	0x20, 0x3d, 0x3d, 0x20, 0x30, 0x00
	.type		$str$28,@object
	.size		$str$28,($str$26 - $str$28)
$str$28:
        /*0016*/ 	.byte	0x2f, 0x74, 0x6d, 0x70, 0x2f, 0x63, 0x75, 0x74, 0x6c, 0x61, 0x73, 0x73, 0x5f, 0x73, 0x77, 0x65
        /*0026*/ 	.byte	0x65, 0x70, 0x5f, 0x73, 0x72, 0x63, 0x2f, 0x69, 0x6e, 0x63, 0x6c, 0x75, 0x64, 0x65, 0x2f, 0x63
        /*0036*/ 	.byte	0x75, 0x74, 0x65, 0x2f, 0x70, 0x6f, 0x69, 0x6e, 0x74, 0x65, 0x72, 0x5f, 0x66, 0x6c, 0x61, 0x67
        /*0046*/ 	.byte	0x67, 0x65, 0x64, 0x2e, 0x68, 0x70, 0x70, 0x00
	.type		$str$26,@object
	.size		$str$26,($str$25 - $str$26)
$str$26:
        /*004e*/ 	.byte	0x2f, 0x74, 0x6d, 0x70, 0x2f, 0x63, 0x75, 0x74, 0x6c, 0x61, 0x73, 0x73, 0x5f, 0x73, 0x77, 0x65
        /*005e*/ 	.byte	0x65, 0x70, 0x5f, 0x73, 0x72, 0x63, 0x2f, 0x69, 0x6e, 0x63, 0x6c, 0x75, 0x64, 0x65, 0x2f, 0x63
        /*006e*/ 	.byte	0x75, 0x74, 0x65, 0x2f, 0x61, 0x74, 0x6f, 0x6d, 0x2f, 0x63, 0x6f, 0x70, 0x79, 0x5f, 0x74, 0x72
        /*007e*/ 	.byte	0x61, 0x69, 0x74, 0x73, 0x5f, 0x73, 0x6d, 0x31, 0x30, 0x30, 0x2e, 0x68, 0x70, 0x70, 0x00
	.type		$str$25,@object
	.size		$str$25,(__unnamed_1 - $str$25)
$str$25:
        /*008d*/ 	.byte	0x28, 0x28, 0x75, 0x69, 0x6e, 0x74, 0x33, 0x32, 0x5f, 0x74, 0x28, 0x74, 0x68, 0x72, 0x65, 0x61
        /*009d*/ 	.byte	0x64, 0x49, 0x64, 0x78, 0x2e, 0x78, 0x29, 0x20, 0x2f, 0x20, 0x33, 0x32, 0x29, 0x20, 0x25, 0x20
        /*00ad*/ 	.byte	0x34, 0x29, 0x20, 0x3d, 0x3d, 0x20, 0x28, 0x28, 0x28, 0x74, 0x6d, 0x65, 0x6d, 0x5f, 0x61, 0x64
        /*00bd*/ 	.byte	0x64, 0x72, 0x20, 0x3e, 0x3e, 0x20, 0x31, 0x36, 0x29, 0x20, 0x2f, 0x20, 0x33, 0x32, 0x29, 0x20
        /*00cd*/ 	.byte	0x25, 0x20, 0x34, 0x29, 0x00
	.type		__unnamed_1,@object
	.size		__unnamed_1,(__unnamed_2 - __unnamed_1)
__unnamed_1:
        /*00d2*/ 	.byte	0x61, 0x75, 0x74, 0x6f, 0x20, 0x63, 0x75, 0x74, 0x65, 0x3a, 0x3a, 0x61, 0x73, 0x5f, 0x70, 0x6f
        /* <DEDUP_REMOVED lines=24> */
        /*0262*/ 	.byte	0x34, 0x30, 0x39, 0x36, 0x3e, 0x3e, 0x3e, 0x3e, 0x5d, 0x00
	.type		__unnamed_2,@object
	.size		__unnamed_2,(.L_2 - __unnamed_2)
__unnamed_2:
        /* <DEDUP_REMOVED lines=42> */
        /*050c*/ 	.byte	0x3e, 0x3e, 0x5d, 0x00
.L_2:


//--------------------- .nv.shared._ZN7cutlass13device_kernelINS_4gemm6kernel13GemmUniversalIN4cute5tupleIJiiiiEEENS1_10collective13CollectiveMmaINS1_35MainloopSm100TmaUmmaWarpSpecializedILi6ELi2ELi4ENS5_IJNS4_1CILi1EEESB_SB_EEEEENS5_IJNSA_ILi128EEESE_NSA_ILi64EEEEEENS_10bfloat16_tENS5_IJlSB_lEEESH_SI_NS4_8TiledMMAINS4_8MMA_AtomIJNS4_20SM100_MMA_F16BF16_SSISH_SH_fLi128ELi128ELNS4_4UMMA5MajorE0ELSN_0ELNSM_7ScaleInE0ELSO_0EEEEEENS4_6LayoutISC_NS5_IJNSA_ILi0EEESS_SS_EEEEENS5_IJNS4_10UnderscoreESV_SV_EEEEENS4_13SM90_TMA_LOADENS4_14ComposedLayoutINS4_7SwizzleILi3ELi4ELi3EEENS4_18smem_ptr_flag_bitsILi16EEENSR_INS5_IJNSA_ILi8EEESF_EEENS5_IJSF_SB_EEEEEEEvNS4_8identityESY_S18_vS19_EENS_8epilogue10collective18CollectiveEpilogueINS1B_23Sm100TmaWarpSpecializedILi4ELi2ELi32ELb1ELb0EEEJSG_NS5_IJNSR_ISE_SB_EENSR_INSA_ILi32EEESB_EEEEESH_SI_SH_SI_NS1B_6fusion15FusionCallbacksIS1F_NS1K_13LinCombEltActINS1B_6thread4ReLuESH_fSH_fLNS_15FloatRoundStyleE2EEESG_S1J_JEEENS4_5SM1004TMEM4LOAD26SM100_TMEM_LOAD_32dp32b32xESY_NSZ_INS10_ILi2ELi4ELi3EEES13_NSR_INS5_IJS14_S1H_EEENS5_IJS1H_SB_EEEEEEENS4_39AutoVectorizingCopyWithAssumedAlignmentILi128EEENS4_14SM90_TMA_STOREES20_S22_S22_EEEvvEEEEvNT_6ParamsE --------------------------
	.section	.nv.shared._ZN7cutlass13device_kernelINS_4gemm6kernel13GemmUniversalIN4cute5tupleIJiiiiEEENS1_10collective13CollectiveMmaINS1_35MainloopSm100TmaUmmaWarpSpecializedILi6ELi2ELi4ENS5_IJNS4_1CILi1EEESB_SB_EEEEENS5_IJNSA_ILi128EEESE_NSA_ILi64EEEEEENS_10bfloat16_tENS5_IJlSB_lEEESH_SI_NS4_8TiledMMAINS4_8MMA_AtomIJNS4_20SM100_MMA_F16BF16_SSISH_SH_fLi128ELi128ELNS4_4UMMA5MajorE0ELSN_0ELNSM_7ScaleInE0ELSO_0EEEEEENS4_6LayoutISC_NS5_IJNSA_ILi0EEESS_SS_EEEEENS5_IJNS4_10UnderscoreESV_SV_EEEEENS4_13SM90_TMA_LOADENS4_14ComposedLayoutINS4_7SwizzleILi3ELi4ELi3EEENS4_18smem_ptr_flag_bitsILi16EEENSR_INS5_IJNSA_ILi8EEESF_EEENS5_IJSF_SB_EEEEEEEvNS4_8identityESY_S18_vS19_EENS_8epilogue10collective18CollectiveEpilogueINS1B_23Sm100TmaWarpSpecializedILi4ELi2ELi32ELb1ELb0EEEJSG_NS5_IJNSR_ISE_SB_EENSR_INSA_ILi32EEESB_EEEEESH_SI_SH_SI_NS1B_6fusion15FusionCallbacksIS1F_NS1K_13LinCombEltActINS1B_6thread4ReLuESH_fSH_fLNS_15FloatRoundStyleE2EEESG_S1J_JEEENS4_5SM1004TMEM4LOAD26SM100_TMEM_LOAD_32dp32b32xESY_NSZ_INS10_ILi2ELi4ELi3EEES13_NSR_INS5_IJS14_S1H_EEENS5_IJS1H_SB_EEEEEEENS4_39AutoVectorizingCopyWithAssumedAlignmentILi128EEENS4_14SM90_TMA_STOREES20_S22_S22_EEEvvEEEEvNT_6ParamsE,"aw",@nobits
	.sectionflags	@""
	.align	16
	.zero		1024


//--------------------- .nv.shared.reserved.0     --------------------------
	.section	.nv.shared.reserved.0,"aw",@nobits
	.weak		__nv_reservedSMEM_offset_0_alias
	.size		__nv_reservedSMEM_offset_0_alias, 0, 64
	.other		__nv_reservedSMEM_offset_0_alias,@"STO_CUDA_RESERVED_SHARED STV_DEFAULT"
__nv_reservedSMEM_offset_0_alias:
	.zero		0
.nv.shared.reserved.0:
	.zero		64
	.weak		__nv_reservedSMEM_tcgen05_partition
	.type		__nv_reservedSMEM_tcgen05_partition,@object
	.size		__nv_reservedSMEM_tcgen05_partition,(.L_0 - __nv_reservedSMEM_tcgen05_partition)
__nv_reservedSMEM_tcgen05_partition:
	.zero		32
.L_0:


//--------------------- .nv.global                --------------------------
	.section	.nv.global,"aw",@nobits
.nv.global:
	.type		_ZN39_INTERNAL_664b05b4_4_k_cu_b98d2e7e_37654cute1_E,@object
	.size		_ZN39_INTERNAL_664b05b4_4_k_cu_b98d2e7e_37654cute1_E,(_ZN39_INTERNAL_664b05b4_4_k_cu_b98d2e7e_37654cuda3std3__45__cpo6cbeginE - _ZN39_INTERNAL_664b05b4_4_k_cu_b98d2e7e_37654cute1_E)
_ZN39_INTERNAL_664b05b4_4_k_cu_b98d2e7e_37654cute1_E:
	.zero		1
	.type		_ZN39_INTERNAL_664b05b4_4_k_cu_b98d2e7e_37654cuda3std3__45__cpo6cbeginE,@object
	.size		_ZN39_INTERNAL_664b05b4_4_k_cu_b98d2e7e_37654cuda3std3__45__cpo6cbeginE,(_ZN39_INTERNAL_664b05b4_4_k_cu_b98d2e7e_37654cuda3std3__48in_placeE - _ZN39_INTERNAL_664b05b4_4_k_cu_b98d2e7e_37654cuda3std3__45__cpo6cbeginE)
_ZN39_INTERNAL_664b05b4_4_k_cu_b98d2e7e_37654cuda3std3__45__cpo6cbeginE:
	.zero		1
	.type		_ZN39_INTERNAL_664b05b4_4_k_cu_b98d2e7e_37654cuda3std3__48in_placeE,@object
	.size		_ZN39_INTERNAL_664b05b4_4_k_cu_b98d2e7e_37654cuda3std3__48in_placeE,(_ZN39_INTERNAL_664b05b4_4_k_cu_b98d2e7e_37654cuda3std6ranges3__45__cpo9iter_moveE - _ZN39_INTERNAL_664b05b4_4_k_cu_b98d2e7e_37654cuda3std3__48in_placeE)
_ZN39_INTERNAL_664b05b4_4_k_cu_b98d2e7e_37654cuda3std3__48in_placeE:
	.zero		1
	.type		_ZN39_INTERNAL_664b05b4_4_k_cu_b98d2e7e_37654cuda3std6ranges3__45__cpo9iter_moveE,@object
	.size		_ZN39_INTERNAL_664b05b4_4_k_cu_b98d2e7e_37654cuda3std6ranges3__45__cpo9iter_moveE,(_ZN39_INTERNAL_664b05b4_4_k_cu_b98d2e7e_37654cuda3std3__45__cpo5beginE - _ZN39_INTERNAL_664b05b4_4_k_cu_b98d2e7e_37654cuda3std6ranges3__45__cpo9iter_moveE)
_ZN39_INTERNAL_664b05b4_4_k_cu_b98d2e7e_37654cuda3std6ranges3__45__cpo9iter_moveE:
	.zero		1
	.type		_ZN39_INTERNAL_664b05b4_4_k_cu_b98d2e7e_37654cuda3std3__45__cpo5beginE,@object
	.size		_ZN39_INTERNAL_664b05b4_4_k_cu_b98d2e7e_37654cuda3std3__45__cpo5beginE,(_ZN39_INTERNAL_664b05b4_4_k_cu_b98d2e7e_37654cuda3std3__441_GLOBAL__N__664b05b4_4_k_cu_b98d2e7e_37656ignoreE - _ZN39_INTERNAL_664b05b4_4_k_cu_b98d2e7e_37654cuda3std3__45__cpo5beginE)
_ZN39_INTERNAL_664b05b4_4_k_cu_b98d2e7e_37654cuda3std3__45__cpo5beginE:
	.zero		1
	.type		_ZN39_INTERNAL_664b05b4_4_k_cu_b98d2e7e_37654cuda3std3__441_GLOBAL__N__664b05b4_4_k_cu_b98d2e7e_37656ignoreE,@object
	.size		_ZN39_INTERNAL_664b05b4_4_k_cu_b98d2e7e_37654cuda3std3__441_GLOBAL__N__664b05b4_4_k_cu_b98d2e7e_37656ignoreE,(_ZN39_INTERNAL_664b05b4_4_k_cu_b98d2e7e_37654cute7productE - _ZN39_INTERNAL_664b05b4_4_k_cu_b98d2e7e_37654cuda3std3__441_GLOBAL__N__664b05b4_4_k_cu_b98d2e7e_37656ignoreE)
_ZN39_INTERNAL_664b05b4_4_k_cu_b98d2e7e_37654cuda3std3__441_GLOBAL__N__664b05b4_4_k_cu_b98d2e7e_37656ignoreE:
	.zero		1
	.type		_ZN39_INTERNAL_664b05b4_4_k_cu_b98d2e7e_37654cute7productE,@object
	.size		_ZN39_INTERNAL_664b05b4_4_k_cu_b98d2e7e_37654cute7productE,(_ZN39_INTERNAL_664b05b4_4_k_cu_b98d2e7e_37654cuda3std3__45__cpo3endE - _ZN39_INTERNAL_664b05b4_4_k_cu_b98d2e7e_37654cute7productE)
_ZN39_INTERNAL_664b05b4_4_k_cu_b98d2e7e_37654cute7productE:
	.zero		1
	.type		_ZN39_INTERNAL_664b05b4_4_k_cu_b98d2e7e_37654cuda3std3__45__cpo3endE,@object
	.size		_ZN39_INTERNAL_664b05b4_4_k_cu_b98d2e7e_37654cuda3std3__45__cpo3endE,(_ZN39_INTERNAL_664b05b4_4_k_cu_b98d2e7e_37654cuda3std3__419piecewise_constructE - _ZN39_INTERNAL_664b05b4_4_k_cu_b98d2e7e_37654cuda3std3__45__cpo3endE)
_ZN39_INTERNAL_664b05b4_4_k_cu_b98d2e7e_37654cuda3std3__45__cpo3endE:
	.zero		1
	.type		_ZN39_INTERNAL_664b05b4_4_k_cu_b98d2e7e_37654cuda3std3__419piecewise_constructE,@object
	.size		_ZN39_INTERNAL_664b05b4_4_k_cu_b98d2e7e_37654cuda3std3__419piecewise_constructE,(_ZN39_INTERNAL_664b05b4_4_k_cu_b98d2e7e_37654cuda3std3__45__cpo4cendE - _ZN39_INTERNAL_664b05b4_4_k_cu_b98d2e7e_37654cuda3std3__419piecewise_constructE)
_ZN39_INTERNAL_664b05b4_4_k_cu_b98d2e7e_37654cuda3std3__419piecewise_constructE:
	.zero		1
	.type		_ZN39_INTERNAL_664b05b4_4_k_cu_b98d2e7e_37654cuda3std3__45__cpo4cendE,@object
	.size		_ZN39_INTERNAL_664b05b4_4_k_cu_b98d2e7e_37654cuda3std3__45__cpo4cendE,(_ZN39_INTERNAL_664b05b4_4_k_cu_b98d2e7e_37654cuda3std6ranges3__45__cpo4swapE - _ZN39_INTERNAL_664b05b4_4_k_cu_b98d2e7e_37654cuda3std3__45__cpo4cendE)
_ZN39_INTERNAL_664b05b4_4_k_cu_b98d2e7e_37654cuda3std3__45__cpo4cendE:
	.zero		1
	.type		_ZN39_INTERNAL_664b05b4_4_k_cu_b98d2e7e_37654cuda3std6ranges3__45__cpo4swapE,@object
	.size		_ZN39_INTERNAL_664b05b4_4_k_cu_b98d2e7e_37654cuda3std6ranges3__45__cpo4swapE,(.L_10 - _ZN39_INTERNAL_664b05b4_4_k_cu_b98d2e7e_37654cuda3std6ranges3__45__cpo4swapE)
_ZN39_INTERNAL_664b05b4_4_k_cu_b98d2e7e_37654cuda3std6ranges3__45__cpo4swapE:
	.zero		1
.L_10:


//--------------------- .nv.constant0._ZN7cutlass13device_kernelINS_4gemm6kernel13GemmUniversalIN4cute5tupleIJiiiiEEENS1_10collective13CollectiveMmaINS1_35MainloopSm100TmaUmmaWarpSpecializedILi6ELi2ELi4ENS5_IJNS4_1CILi1EEESB_SB_EEEEENS5_IJNSA_ILi128EEESE_NSA_ILi64EEEEEENS_10bfloat16_tENS5_IJlSB_lEEESH_SI_NS4_8TiledMMAINS4_8MMA_AtomIJNS4_20SM100_MMA_F16BF16_SSISH_SH_fLi128ELi128ELNS4_4UMMA5MajorE0ELSN_0ELNSM_7ScaleInE0ELSO_0EEEEEENS4_6LayoutISC_NS5_IJNSA_ILi0EEESS_SS_EEEEENS5_IJNS4_10UnderscoreESV_SV_EEEEENS4_13SM90_TMA_LOADENS4_14ComposedLayoutINS4_7SwizzleILi3ELi4ELi3EEENS4_18smem_ptr_flag_bitsILi16EEENSR_INS5_IJNSA_ILi8EEESF_EEENS5_IJSF_SB_EEEEEEEvNS4_8identityESY_S18_vS19_EENS_8epilogue10collective18CollectiveEpilogueINS1B_23Sm100TmaWarpSpecializedILi4ELi2ELi32ELb1ELb0EEEJSG_NS5_IJNSR_ISE_SB_EENSR_INSA_ILi32EEESB_EEEEESH_SI_SH_SI_NS1B_6fusion15FusionCallbacksIS1F_NS1K_13LinCombEltActINS1B_6thread4ReLuESH_fSH_fLNS_15FloatRoundStyleE2EEESG_S1J_JEEENS4_5SM1004TMEM4LOAD26SM100_TMEM_LOAD_32dp32b32xESY_NSZ_INS10_ILi2ELi4ELi3EEES13_NSR_INS5_IJS14_S1H_EEENS5_IJS1H_SB_EEEEEEENS4_39AutoVectorizingCopyWithAssumedAlignmentILi128EEENS4_14SM90_TMA_STOREES20_S22_S22_EEEvvEEEEvNT_6ParamsE --------------------------
	.section	.nv.constant0._ZN7cutlass13device_kernelINS_4gemm6kernel13GemmUniversalIN4cute5tupleIJiiiiEEENS1_10collective13CollectiveMmaINS1_35MainloopSm100TmaUmmaWarpSpecializedILi6ELi2ELi4ENS5_IJNS4_1CILi1EEESB_SB_EEEEENS5_IJNSA_ILi128EEESE_NSA_ILi64EEEEEENS_10bfloat16_tENS5_IJlSB_lEEESH_SI_NS4_8TiledMMAINS4_8MMA_AtomIJNS4_20SM100_MMA_F16BF16_SSISH_SH_fLi128ELi128ELNS4_4UMMA5MajorE0ELSN_0ELNSM_7ScaleInE0ELSO_0EEEEEENS4_6LayoutISC_NS5_IJNSA_ILi0EEESS_SS_EEEEENS5_IJNS4_10UnderscoreESV_SV_EEEEENS4_13SM90_TMA_LOADENS4_14ComposedLayoutINS4_7SwizzleILi3ELi4ELi3EEENS4_18smem_ptr_flag_bitsILi16EEENSR_INS5_IJNSA_ILi8EEESF_EEENS5_IJSF_SB_EEEEEEEvNS4_8identityESY_S18_vS19_EENS_8epilogue10collective18CollectiveEpilogueINS1B_23Sm100TmaWarpSpecializedILi4ELi2ELi32ELb1ELb0EEEJSG_NS5_IJNSR_ISE_SB_EENSR_INSA_ILi32EEESB_EEEEESH_SI_SH_SI_NS1B_6fusion15FusionCallbacksIS1F_NS1K_13LinCombEltActINS1B_6thread4ReLuESH_fSH_fLNS_15FloatRoundStyleE2EEESG_S1J_JEEENS4_5SM1004TMEM4LOAD26SM100_TMEM_LOAD_32dp32b32xESY_NSZ_INS10_ILi2ELi4ELi3EEES13_NSR_INS5_IJS14_S1H_EEENS5_IJS1H_SB_EEEEEEENS4_39AutoVectorizingCopyWithAssumedAlignmentILi128EEENS4_14SM90_TMA_STOREES20_S22_S22_EEEvvEEEEvNT_6ParamsE,"a",@progbits
	.sectionflags	@""
	.align	4
.nv.constant0._ZN7cutlass13device_kernelINS_4gemm6kernel13GemmUniversalIN4cute5tupleIJiiiiEEENS1_10collective13CollectiveMmaINS1_35MainloopSm100TmaUmmaWarpSpecializedILi6ELi2ELi4ENS5_IJNS4_1CILi1EEESB_SB_EEEEENS5_IJNSA_ILi128EEESE_NSA_ILi64EEEEEENS_10bfloat16_tENS5_IJlSB_lEEESH_SI_NS4_8TiledMMAINS4_8MMA_AtomIJNS4_20SM100_MMA_F16BF16_SSISH_SH_fLi128ELi128ELNS4_4UMMA5MajorE0ELSN_0ELNSM_7ScaleInE0ELSO_0EEEEEENS4_6LayoutISC_NS5_IJNSA_ILi0EEESS_SS_EEEEENS5_IJNS4_10UnderscoreESV_SV_EEEEENS4_13SM90_TMA_LOADENS4_14ComposedLayoutINS4_7SwizzleILi3ELi4ELi3EEENS4_18smem_ptr_flag_bitsILi16EEENSR_INS5_IJNSA_ILi8EEESF_EEENS5_IJSF_SB_EEEEEEEvNS4_8identityESY_S18_vS19_EENS_8epilogue10collective18CollectiveEpilogueINS1B_23Sm100TmaWarpSpecializedILi4ELi2ELi32ELb1ELb0EEEJSG_NS5_IJNSR_ISE_SB_EENSR_INSA_ILi32EEESB_EEEEESH_SI_SH_SI_NS1B_6fusion15FusionCallbacksIS1F_NS1K_13LinCombEltActINS1B_6thread4ReLuESH_fSH_fLNS_15FloatRoundStyleE2EEESG_S1J_JEEENS4_5SM1004TMEM4LOAD26SM100_TMEM_LOAD_32dp32b32xESY_NSZ_INS10_ILi2ELi4ELi3EEES13_NSR_INS5_IJS14_S1H_EEENS5_IJS1H_SB_EEEEEEENS4_39AutoVectorizingCopyWithAssumedAlignmentILi128EEENS4_14SM90_TMA_STOREES20_S22_S22_EEEvvEEEEvNT_6ParamsE:
	.zero		2944


//--------------------- SYMBOLS --------------------------

	.type		.nv.reservedSmem.offset0,@object
	.size		.nv.reservedSmem.offset0,0x4
	.type		.nv.reservedSmem.cap,@object
	.size		.nv.reservedSmem.cap,0x4
	.type		__assertfail,@function
